// auto-generated by cutlass_sweep.gemm — config: {"arch": "sm_100", "cluster_m": 1, "cluster_n": 1, "dtype": "fp16", "dtype_b": "fp16", "layout": "nt", "stages": 0, "tile_k": 128, "tile_m": 64, "tile_n": 224}
#include "cutlass/cutlass.h"
#include "cutlass/gemm/collective/collective_builder.hpp"
#include "cutlass/gemm/device/gemm_universal_adapter.h"
#include "cutlass/gemm/kernel/gemm_universal.hpp"
#include "cutlass/epilogue/collective/collective_builder.hpp"

using ElemA = cutlass::half_t;
using ElemB = cutlass::half_t;
using ElemCD = cutlass::half_t;
using Acc  = float;
using TileShape    = cute::Shape<cute::_64, cute::_224, cute::_128>;
using ClusterShape = cute::Shape<cute::_1, cute::_1, cute::_1>;

using CollectiveEpilogue = typename cutlass::epilogue::collective::CollectiveBuilder<
    cutlass::arch::Sm100, cutlass::arch::OpClassTensorOp,
    TileShape, ClusterShape,
    cutlass::epilogue::collective::EpilogueTileAuto,
    Acc, Acc,
    ElemCD, cutlass::layout::RowMajor, 128 / cutlass::sizeof_bits<ElemCD>::value,
    ElemCD, cutlass::layout::RowMajor, 128 / cutlass::sizeof_bits<ElemCD>::value,
    cutlass::epilogue::collective::EpilogueScheduleAuto
  >::CollectiveOp;

using CollectiveMainloop = typename cutlass::gemm::collective::CollectiveBuilder<
    cutlass::arch::Sm100, cutlass::arch::OpClassTensorOp,
    ElemA, cutlass::layout::RowMajor, 128 / cutlass::sizeof_bits<ElemA>::value,
    ElemB, cutlass::layout::ColumnMajor, 128 / cutlass::sizeof_bits<ElemB>::value,
    Acc,
    TileShape, ClusterShape,
    cutlass::gemm::collective::StageCountAutoCarveout<static_cast<int>(sizeof(typename CollectiveEpilogue::SharedStorage))>,
    cutlass::gemm::collective::KernelScheduleAuto
  >::CollectiveOp;

using GemmKernel = cutlass::gemm::kernel::GemmUniversal<
    cute::Shape<int,int,int,int>,
    CollectiveMainloop,
    CollectiveEpilogue
>;
using Gemm = cutlass::gemm::device::GemmUniversalAdapter<GemmKernel>;

// Force the device kernel symbol into the cubin without needing a host main.
auto* _anchor = &cutlass::device_kernel<GemmKernel>;


// ===== COMPILED SASS (sm_100a) =====

	.target	sm_100a

	.elftype	@"ET_EXEC"


//--------------------- .note.nv.tkinfo           --------------------------
	.section	.note.nv.tkinfo,"",@"SHT_NOTE"
	.sectionflags	@"SHF_NOTE_NV_TKINFO"
	.tkinfo
        /*0018*/ 	.word	0x00000002
        /*0030*/ 	.string	""
        /*0030*/ 	.string	"ptxas"
        /*0030*/ 	.string	"Cuda compilation tools, release 13.0, V13.0.88"
        /*0030*/ 	.string	"Build cuda_13.0.r13.0/compiler.36424714_0"
        /*0030*/ 	.string	"-arch sm_100a -m 64 "



//--------------------- .note.nv.cuinfo           --------------------------
	.section	.note.nv.cuinfo,"",@"SHT_NOTE"
	.sectionflags	@"SHF_NOTE_NV_CUINFO"
        /*0018*/ 	.short	0x0002
        /*001a*/ 	.short	0x0064
        /*001c*/ 	.short	0x0082
	.zero		2


//--------------------- .nv.info                  --------------------------
	.section	.nv.info,"",@"SHT_CUDA_INFO"
	.align	4


	//----- nvinfo : EIATTR_REGCOUNT
	.align		4
        /*0000*/ 	.byte	0x04, 0x2f
        /*0002*/ 	.short	(.L_19 - .L_18)
	.align		4
.L_18:
        /*0004*/ 	.word	index@(_ZN7cutlass13device_kernelINS_4gemm6kernel13GemmUniversalIN4cute5tupleIJiiiiEEENS1_10collective13CollectiveMmaINS1_35MainloopSm100TmaUmmaWarpSpecializedILi2ELi2ELi4ENS5_IJNS4_1CILi1EEESB_SB_EEEEENS5_IJNSA_ILi64EEENSA_ILi224EEENSA_ILi128EEEEEENS_6half_tENS5_IJlSB_lEEESI_SJ_NS4_8TiledMMAINS4_8MMA_AtomIJNS4_20SM100_MMA_F16BF16_SSISI_SI_fLi64ELi224ELNS4_4UMMA5MajorE0ELSO_0ELNSN_7ScaleInE0ELSP_0EEEEEENS4_6LayoutISC_NS5_IJNSA_ILi0EEEST_ST_EEEEENS5_IJNS4_10UnderscoreESW_SW_EEEEENS4_13SM90_TMA_LOADENS4_14ComposedLayoutINS4_7SwizzleILi3ELi4ELi3EEENS4_18smem_ptr_flag_bitsILi16EEENSS_INS5_IJNSA_ILi8EEESE_EEENS5_IJSE_SB_EEEEEEEvNS4_8identityESZ_S19_vS1A_EENS_8epilogue10collective18CollectiveEpilogueINS1C_23Sm100TmaWarpSpecializedILi2ELi1ELi112ELb1ELb0EEEJSH_NS5_IJNSS_ISE_SB_EENSS_ISF_SB_EEEEESI_SJ_SI_SJ_NS1C_6fusion15FusionCallbacksIS1G_NS1K_17LinearCombinationISI_fSI_fLNS_15FloatRoundStyleE2EEESH_S1J_JEEENS4_5SM1004TMEM4LOAD26SM100_TMEM_LOAD_16dp256b4xESZ_NS10_INS11_ILi2ELi4ELi3EEES14_NSS_INS5_IJS15_NSA_ILi32EEEEEENS5_IJS1V_SB_EEEEEEENS4_17SM75_U32x4_LDSM_NENS4_14SM90_TMA_STOREES1Z_NS4_17SM90_U32x4_STSM_NENS4_39AutoVectorizingCopyWithAssumedAlignmentILi128EEEEEEvvEEEEvNT_6ParamsE)
        /*0008*/ 	.word	0x000000f3


	//----- nvinfo : EIATTR_FRAME_SIZE
	.align		4
.L_19:
        /*000c*/ 	.byte	0x04, 0x11
        /*000e*/ 	.short	(.L_21 - .L_20)
	.align		4
.L_20:
        /*0010*/ 	.word	index@($__internal_2_$__cuda_sm10x_tcgen05_guardrail_trap_unallocated_columns_being_dealloced)
        /*0014*/ 	.word	0x00000000


	//----- nvinfo : EIATTR_FRAME_SIZE
	.align		4
.L_21:
        /*0018*/ 	.byte	0x04, 0x11
        /*001a*/ 	.short	(.L_23 - .L_22)
	.align		4
.L_22:
        /*001c*/ 	.word	index@($__internal_1_$__cuda_sm10x_tcgen05_guardrail_trap_phase_invalid_during_alloc)
        /*0020*/ 	.word	0x00000000


	//----- nvinfo : EIATTR_FRAME_SIZE
	.align		4
.L_23:
        /*0024*/ 	.byte	0x04, 0x11
        /*0026*/ 	.short	(.L_25 - .L_24)
	.align		4
.L_24:
        /*0028*/ 	.word	index@($__internal_0_$__cuda_sm10x_tcgen05_guardrail_trap_col_being_dealloced_not_returned_by_alloc)
        /*002c*/ 	.word	0x00000000


	//----- nvinfo : EIATTR_FRAME_SIZE
	.align		4
.L_25:
        /*0030*/ 	.byte	0x04, 0x11
        /*0032*/ 	.short	(.L_27 - .L_26)
	.align		4
.L_26:
        /*0034*/ 	.word	index@(_ZN7cutlass13device_kernelINS_4gemm6kernel13GemmUniversalIN4cute5tupleIJiiiiEEENS1_10collective13CollectiveMmaINS1_35MainloopSm100TmaUmmaWarpSpecializedILi2ELi2ELi4ENS5_IJNS4_1CILi1EEESB_SB_EEEEENS5_IJNSA_ILi64EEENSA_ILi224EEENSA_ILi128EEEEEENS_6half_tENS5_IJlSB_lEEESI_SJ_NS4_8TiledMMAINS4_8MMA_AtomIJNS4_20SM100_MMA_F16BF16_SSISI_SI_fLi64ELi224ELNS4_4UMMA5MajorE0ELSO_0ELNSN_7ScaleInE0ELSP_0EEEEEENS4_6LayoutISC_NS5_IJNSA_ILi0EEEST_ST_EEEEENS5_IJNS4_10UnderscoreESW_SW_EEEEENS4_13SM90_TMA_LOADENS4_14ComposedLayoutINS4_7SwizzleILi3ELi4ELi3EEENS4_18smem_ptr_flag_bitsILi16EEENSS_INS5_IJNSA_ILi8EEESE_EEENS5_IJSE_SB_EEEEEEEvNS4_8identityESZ_S19_vS1A_EENS_8epilogue10collective18CollectiveEpilogueINS1C_23Sm100TmaWarpSpecializedILi2ELi1ELi112ELb1ELb0EEEJSH_NS5_IJNSS_ISE_SB_EENSS_ISF_SB_EEEEESI_SJ_SI_SJ_NS1C_6fusion15FusionCallbacksIS1G_NS1K_17LinearCombinationISI_fSI_fLNS_15FloatRoundStyleE2EEESH_S1J_JEEENS4_5SM1004TMEM4LOAD26SM100_TMEM_LOAD_16dp256b4xESZ_NS10_INS11_ILi2ELi4ELi3EEES14_NSS_INS5_IJS15_NSA_ILi32EEEEEENS5_IJS1V_SB_EEEEEEENS4_17SM75_U32x4_LDSM_NENS4_14SM90_TMA_STOREES1Z_NS4_17SM90_U32x4_STSM_NENS4_39AutoVectorizingCopyWithAssumedAlignmentILi128EEEEEEvvEEEEvNT_6ParamsE)
        /*0038*/ 	.word	0x00000000


	//----- nvinfo : EIATTR_MIN_STACK_SIZE
	.align		4
.L_27:
        /*003c*/ 	.byte	0x04, 0x12
        /*003e*/ 	.short	(.L_29 - .L_28)
	.align		4
.L_28:
        /*0040*/ 	.word	index@(_ZN7cutlass13device_kernelINS_4gemm6kernel13GemmUniversalIN4cute5tupleIJiiiiEEENS1_10collective13CollectiveMmaINS1_35MainloopSm100TmaUmmaWarpSpecializedILi2ELi2ELi4ENS5_IJNS4_1CILi1EEESB_SB_EEEEENS5_IJNSA_ILi64EEENSA_ILi224EEENSA_ILi128EEEEEENS_6half_tENS5_IJlSB_lEEESI_SJ_NS4_8TiledMMAINS4_8MMA_AtomIJNS4_20SM100_MMA_F16BF16_SSISI_SI_fLi64ELi224ELNS4_4UMMA5MajorE0ELSO_0ELNSN_7ScaleInE0ELSP_0EEEEEENS4_6LayoutISC_NS5_IJNSA_ILi0EEEST_ST_EEEEENS5_IJNS4_10UnderscoreESW_SW_EEEEENS4_13SM90_TMA_LOADENS4_14ComposedLayoutINS4_7SwizzleILi3ELi4ELi3EEENS4_18smem_ptr_flag_bitsILi16EEENSS_INS5_IJNSA_ILi8EEESE_EEENS5_IJSE_SB_EEEEEEEvNS4_8identityESZ_S19_vS1A_EENS_8epilogue10collective18CollectiveEpilogueINS1C_23Sm100TmaWarpSpecializedILi2ELi1ELi112ELb1ELb0EEEJSH_NS5_IJNSS_ISE_SB_EENSS_ISF_SB_EEEEESI_SJ_SI_SJ_NS1C_6fusion15FusionCallbacksIS1G_NS1K_17LinearCombinationISI_fSI_fLNS_15FloatRoundStyleE2EEESH_S1J_JEEENS4_5SM1004TMEM4LOAD26SM100_TMEM_LOAD_16dp256b4xESZ_NS10_INS11_ILi2ELi4ELi3EEES14_NSS_INS5_IJS15_NSA_ILi32EEEEEENS5_IJS1V_SB_EEEEEEENS4_17SM75_U32x4_LDSM_NENS4_14SM90_TMA_STOREES1Z_NS4_17SM90_U32x4_STSM_NENS4_39AutoVectorizingCopyWithAssumedAlignmentILi128EEEEEEvvEEEEvNT_6ParamsE)
        /*0044*/ 	.word	0x00000000
.L_29:


//--------------------- .nv.compat                --------------------------
	.section	.nv.compat,"",@"SHT_CUDA_COMPAT_INFO"
	.align	4
        /*0000*/ 	.byte	0x02, 0x09, 0x01, 0x00, 0x02, 0x02, 0x02, 0x00, 0x02, 0x05, 0x05, 0x00, 0x03, 0x07, 0x01, 0x01
        /*0010*/ 	.byte	0x02, 0x03, 0x01, 0x00, 0x02, 0x06, 0x01, 0x00, 0x04, 0x0b, 0x08, 0x00, 0x09, 0x00, 0x00, 0x00
        /*0020*/ 	.byte	0x00, 0x00, 0x00, 0x00


//--------------------- .nv.info._ZN7cutlass13device_kernelINS_4gemm6kernel13GemmUniversalIN4cute5tupleIJiiiiEEENS1_10collective13CollectiveMmaINS1_35MainloopSm100TmaUmmaWarpSpecializedILi2ELi2ELi4ENS5_IJNS4_1CILi1EEESB_SB_EEEEENS5_IJNSA_ILi64EEENSA_ILi224EEENSA_ILi128EEEEEENS_6half_tENS5_IJlSB_lEEESI_SJ_NS4_8TiledMMAINS4_8MMA_AtomIJNS4_20SM100_MMA_F16BF16_SSISI_SI_fLi64ELi224ELNS4_4UMMA5MajorE0ELSO_0ELNSN_7ScaleInE0ELSP_0EEEEEENS4_6LayoutISC_NS5_IJNSA_ILi0EEEST_ST_EEEEENS5_IJNS4_10UnderscoreESW_SW_EEEEENS4_13SM90_TMA_LOADENS4_14ComposedLayoutINS4_7SwizzleILi3ELi4ELi3EEENS4_18smem_ptr_flag_bitsILi16EEENSS_INS5_IJNSA_ILi8EEESE_EEENS5_IJSE_SB_EEEEEEEvNS4_8identityESZ_S19_vS1A_EENS_8epilogue10collective18CollectiveEpilogueINS1C_23Sm100TmaWarpSpecializedILi2ELi1ELi112ELb1ELb0EEEJSH_NS5_IJNSS_ISE_SB_EENSS_ISF_SB_EEEEESI_SJ_SI_SJ_NS1C_6fusion15FusionCallbacksIS1G_NS1K_17LinearCombinationISI_fSI_fLNS_15FloatRoundStyleE2EEESH_S1J_JEEENS4_5SM1004TMEM4LOAD26SM100_TMEM_LOAD_16dp256b4xESZ_NS10_INS11_ILi2ELi4ELi3EEES14_NSS_INS5_IJS15_NSA_ILi32EEEEEENS5_IJS1V_SB_EEEEEEENS4_17SM75_U32x4_LDSM_NENS4_14SM90_TMA_STOREES1Z_NS4_17SM90_U32x4_STSM_NENS4_39AutoVectorizingCopyWithAssumedAlignmentILi128EEEEEEvvEEEEvNT_6ParamsE --------------------------
	.section	.nv.info._ZN7cutlass13device_kernelINS_4gemm6kernel13GemmUniversalIN4cute5tupleIJiiiiEEENS1_10collective13CollectiveMmaINS1_35MainloopSm100TmaUmmaWarpSpecializedILi2ELi2ELi4ENS5_IJNS4_1CILi1EEESB_SB_EEEEENS5_IJNSA_ILi64EEENSA_ILi224EEENSA_ILi128EEEEEENS_6half_tENS5_IJlSB_lEEESI_SJ_NS4_8TiledMMAINS4_8MMA_AtomIJNS4_20SM100_MMA_F16BF16_SSISI_SI_fLi64ELi224ELNS4_4UMMA5MajorE0ELSO_0ELNSN_7ScaleInE0ELSP_0EEEEEENS4_6LayoutISC_NS5_IJNSA_ILi0EEEST_ST_EEEEENS5_IJNS4_10UnderscoreESW_SW_EEEEENS4_13SM90_TMA_LOADENS4_14ComposedLayoutINS4_7SwizzleILi3ELi4ELi3EEENS4_18smem_ptr_flag_bitsILi16EEENSS_INS5_IJNSA_ILi8EEESE_EEENS5_IJSE_SB_EEEEEEEvNS4_8identityESZ_S19_vS1A_EENS_8epilogue10collective18CollectiveEpilogueINS1C_23Sm100TmaWarpSpecializedILi2ELi1ELi112ELb1ELb0EEEJSH_NS5_IJNSS_ISE_SB_EENSS_ISF_SB_EEEEESI_SJ_SI_SJ_NS1C_6fusion15FusionCallbacksIS1G_NS1K_17LinearCombinationISI_fSI_fLNS_15FloatRoundStyleE2EEESH_S1J_JEEENS4_5SM1004TMEM4LOAD26SM100_TMEM_LOAD_16dp256b4xESZ_NS10_INS11_ILi2ELi4ELi3EEES14_NSS_INS5_IJS15_NSA_ILi32EEEEEENS5_IJS1V_SB_EEEEEEENS4_17SM75_U32x4_LDSM_NENS4_14SM90_TMA_STOREES1Z_NS4_17SM90_U32x4_STSM_NENS4_39AutoVectorizingCopyWithAssumedAlignmentILi128EEEEEEvvEEEEvNT_6ParamsE,"",@"SHT_CUDA_INFO"
	.sectionflags	@""
	.align	4


	//----- nvinfo : EIATTR_CUDA_API_VERSION
	.align		4
        /*0000*/ 	.byte	0x04, 0x37
        /*0002*/ 	.short	(.L_31 - .L_30)
.L_30:
        /*0004*/ 	.word	0x00000082


	//----- nvinfo : EIATTR_KPARAM_INFO
	.align		4
.L_31:
        /*0008*/ 	.byte	0x04, 0x17
        /*000a*/ 	.short	(.L_33 - .L_32)
.L_32:
        /*000c*/ 	.word	0x00000000
        /*0010*/ 	.short	0x0000
        /*0012*/ 	.short	0x0000
        /*0014*/ 	.byte	0x00, 0xf0, 0x01, 0x20


	//----- nvinfo : EIATTR_AT_ENTRY_FRAGMENTS
	.align		4
.L_33:
        /*0018*/ 	.byte	0x04, 0x4f
        /*001a*/ 	.short	(.L_35 - .L_34)


	//   ....[0]....
.L_34:
        /*001c*/ 	.word	0x00000006


	//----- nvinfo : EIATTR_RESERVED_SMEM_USED
	.align		4
.L_35:
        /*0020*/ 	.byte	0x01, 0x41
	.zero		2


	//----- nvinfo : EIATTR_SPARSE_MMA_MASK
	.align		4
        /*0024*/ 	.byte	0x03, 0x50
        /*0026*/ 	.short	0x0000


	//----- nvinfo : EIATTR_TCGEN05_1CTA_USED
	.align		4
        /*0028*/ 	.byte	0x01, 0x51
	.zero		2


	//----- nvinfo : EIATTR_MAXREG_COUNT
	.align		4
        /*002c*/ 	.byte	0x03, 0x1b
        /*002e*/ 	.short	0x00ff


	//----- nvinfo : EIATTR_NUM_BARRIERS
	.align		4
        /*0030*/ 	.byte	0x02, 0x4c
        /*0032*/ 	.byte	0x07
	.zero		1


	//----- nvinfo : EIATTR_EXTERNS
	.align		4
        /*0034*/ 	.byte	0x04, 0x0f
        /*0036*/ 	.short	(.L_37 - .L_36)


	//   ....[0]....
	.align		4
.L_36:
        /*0038*/ 	.word	index@(__assertfail)


	//----- nvinfo : EIATTR_MERCURY_ISA_VERSION
	.align		4
.L_37:
        /*003c*/ 	.byte	0x03, 0x5f
        /*003e*/ 	.short	0x0101


	//----- nvinfo : EIATTR_INT_WARP_WIDE_INSTR_OFFSETS
	.align		4
        /*0040*/ 	.byte	0x04, 0x31
        /*0042*/ 	.short	(.L_39 - .L_38)


	//   ....[0]....
.L_38:
        /*0044*/ 	.word	0x00003bd0


	//   ....[1]....
        /*0048*/ 	.word	0x00003c00


	//   ....[2]....
        /*004c*/ 	.word	0x00003c20


	//   ....[3]....
        /*0050*/ 	.word	0x00004820


	//   ....[4]....
        /*0054*/ 	.word	0x000048c0


	//   ....[5]....
        /*0058*/ 	.word	0x00004920


	//   ....[6]....
        /*005c*/ 	.word	0x00004980


	//   ....[7]....
        /*0060*/ 	.word	0x000049d0


	//   ....[8]....
        /*0064*/ 	.word	0x000049f0


	//   ....[9]....
        /*0068*/ 	.word	0x00004a90


	//   ....[10]....
        /*006c*/ 	.word	0x00004af0


	//----- nvinfo : EIATTR_COOP_GROUP_MASK_REGIDS
	.align		4
.L_39:
        /*0070*/ 	.byte	0x04, 0x29
        /*0072*/ 	.short	(.L_41 - .L_40)


	//   ....[0]....
.L_40:
        /*0074*/ 	.word	0xffffffff


	//   ....[1]....
        /*0078*/ 	.word	0xffffffff


	//   ....[2]....
        /*007c*/ 	.word	0xffffffff


	//   ....[3]....
        /*0080*/ 	.word	0xffffffff


	//   ....[4]....
        /*0084*/ 	.word	0xffffffff


	//   ....[5]....
        /*0088*/ 	.word	0xffffffff


	//   ....[6]....
        /*008c*/ 	.word	0xffffffff


	//   ....[7]....
        /*0090*/ 	.word	0xffffffff


	//   ....[8]....
        /*0094*/ 	.word	0xffffffff


	//   ....[9]....
        /*0098*/ 	.word	0xffffffff


	//   ....[10]....
        /*009c*/ 	.word	0xffffffff


	//   ....[11]....
        /*00a0*/ 	.word	0xffffffff


	//   ....[12]....
        /*00a4*/ 	.word	0xffffffff


	//----- nvinfo : EIATTR_COOP_GROUP_INSTR_OFFSETS
	.align		4
.L_41:
        /*00a8*/ 	.byte	0x04, 0x28
        /*00aa*/ 	.short	(.L_43 - .L_42)


	//   ....[0]....
.L_42:
        /*00ac*/ 	.word	0x00000080


	//   ....[1]....
        /*00b0*/ 	.word	0x000004f0


	//   ....[2]....
        /*00b4*/ 	.word	0x00000620


	//   ....[3]....
        /*00b8*/ 	.word	0x00000780


	//   ....[4]....
        /*00bc*/ 	.word	0x00000880


	//   ....[5]....
        /*00c0*/ 	.word	0x000009f0


	//   ....[6]....
        /*00c4*/ 	.word	0x00000b90


	//   ....[7]....
        /*00c8*/ 	.word	0x00001ea0


	//   ....[8]....
        /*00cc*/ 	.word	0x00002c30


	//   ....[9]....
        /*00d0*/ 	.word	0x00002e40


	//   ....[10]....
        /*00d4*/ 	.word	0x00002e70


	//   ....[11]....
        /*00d8*/ 	.word	0x00003ab0


	//   ....[12]....
        /*00dc*/ 	.word	0x00003ce0


	//----- nvinfo : EIATTR_VRC_CTA_INIT_COUNT
	.align		4
.L_43:
        /*00e0*/ 	.byte	0x02, 0x4a
        /*00e2*/ 	.byte	0x80
	.zero		1


	//----- nvinfo : EIATTR_SYSCALL_OFFSETS
	.align		4
        /*00e4*/ 	.byte	0x04, 0x46
        /*00e6*/ 	.short	(.L_45 - .L_44)


	//   ....[0]....
.L_44:
        /*00e8*/ 	.word	0x00005620


	//   ....[1]....
        /*00ec*/ 	.word	0x00005710


	//   ....[2]....
        /*00f0*/ 	.word	0x00006390


	//   ....[3]....
        /*00f4*/ 	.word	0x00006500


	//   ....[4]....
        /*00f8*/ 	.word	0x00006670


	//   ....[5]....
        /*00fc*/ 	.word	0x000067e0


	//   ....[6]....
        /*0100*/ 	.word	0x00006950


	//   ....[7]....
        /*0104*/ 	.word	0x00006ac0


	//   ....[8]....
        /*0108*/ 	.word	0x00006c30


	//----- nvinfo : EIATTR_MBARRIER_INSTR_OFFSETS
	.align		4
.L_45:
        /*010c*/ 	.byte	0x04, 0x39
        /*010e*/ 	.short	(.L_47 - .L_46)


	//   ....[0]....
.L_46:
        /*0110*/ 	.word	0x000005d0
        /*0114*/ 	.word	0x000000ff
        /*0118*/ 	.word	0x00000000
        /*011c*/ 	.short	0x0100
        /*011e*/ 	.byte	0x04
	.zero		1


	//   ....[1]....
        /*0120*/ 	.word	0x000005e0
        /*0124*/ 	.word	0x000000ff
        /*0128*/ 	.word	0x00000010
        /*012c*/ 	.short	0x0100
        /*012e*/ 	.byte	0x04
	.zero		1


	//   ....[2]....
        /*0130*/ 	.word	0x000005f0
        /*0134*/ 	.word	0x000000ff
        /*0138*/ 	.word	0x00000008
        /*013c*/ 	.short	0x0100
        /*013e*/ 	.byte	0x04
	.zero		1


	//   ....[3]....
        /*0140*/ 	.word	0x00000600
        /*0144*/ 	.word	0x000000ff
        /*0148*/ 	.word	0x00000018
        /*014c*/ 	.short	0x0100
        /*014e*/ 	.byte	0x04
	.zero		1


	//   ....[4]....
        /*0150*/ 	.word	0x00000730
        /*0154*/ 	.word	0x000000ff
        /*0158*/ 	.word	0x00000020
        /*015c*/ 	.short	0x0100
        /*015e*/ 	.byte	0x04
	.zero		1


	//   ....[5]....
        /*0160*/ 	.word	0x00000740
        /*0164*/ 	.word	0x000000ff
        /*0168*/ 	.word	0x00000030
        /*016c*/ 	.short	0x0100
        /*016e*/ 	.byte	0x04
	.zero		1


	//   ....[6]....
        /*0170*/ 	.word	0x00000750
        /*0174*/ 	.word	0x000000ff
        /*0178*/ 	.word	0x00000028
        /*017c*/ 	.short	0x0100
        /*017e*/ 	.byte	0x04
	.zero		1


	//   ....[7]....
        /*0180*/ 	.word	0x00000760
        /*0184*/ 	.word	0x000000ff
        /*0188*/ 	.word	0x00000038
        /*018c*/ 	.short	0x0100
        /*018e*/ 	.byte	0x04
	.zero		1


	//   ....[8]....
        /*0190*/ 	.word	0x00000850
        /*0194*/ 	.word	0x000000ff
        /*0198*/ 	.word	0x00000040
        /*019c*/ 	.short	0x0100
        /*019e*/ 	.byte	0x06
	.zero		1


	//   ....[9]....
        /*01a0*/ 	.word	0x00000860
        /*01a4*/ 	.word	0x000000ff
        /*01a8*/ 	.word	0x00000048
        /*01ac*/ 	.short	0x0100
        /*01ae*/ 	.byte	0x06
	.zero		1


	//   ....[10]....
        /*01b0*/ 	.word	0x000009a0
        /*01b4*/ 	.word	0x000000ff
        /*01b8*/ 	.word	0x00000050
        /*01bc*/ 	.short	0x0100
        /*01be*/ 	.byte	0x06
	.zero		1


	//   ....[11]....
        /*01c0*/ 	.word	0x000009b0
        /*01c4*/ 	.word	0x000000ff
        /*01c8*/ 	.word	0x00000060
        /*01cc*/ 	.short	0x0100
        /*01ce*/ 	.byte	0x06
	.zero		1


	//   ....[12]....
        /*01d0*/ 	.word	0x000009c0
        /*01d4*/ 	.word	0x000000ff
        /*01d8*/ 	.word	0x00000058
        /*01dc*/ 	.short	0x0100
        /*01de*/ 	.byte	0x06
	.zero		1


	//   ....[13]....
        /*01e0*/ 	.word	0x000009d0
        /*01e4*/ 	.word	0x000000ff
        /*01e8*/ 	.word	0x00000068
        /*01ec*/ 	.short	0x0100
        /*01ee*/ 	.byte	0x06
	.zero		1


	//   ....[14]....
        /*01f0*/ 	.word	0x00000b00
        /*01f4*/ 	.word	0x000000ff
        /*01f8*/ 	.word	0x00000070
        /*01fc*/ 	.short	0x0100
        /*01fe*/ 	.byte	0x04
	.zero		1


	//   ....[15]....
        /*0200*/ 	.word	0x00000b10
        /*0204*/ 	.word	0x000000ff
        /*0208*/ 	.word	0x00000090
        /*020c*/ 	.short	0x0100
        /*020e*/ 	.byte	0x04
	.zero		1


	//   ....[16]....
        /*0210*/ 	.word	0x00000b20
        /*0214*/ 	.word	0x000000ff
        /*0218*/ 	.word	0x00000078
        /*021c*/ 	.short	0x0100
        /*021e*/ 	.byte	0x04
	.zero		1


	//   ....[17]....
        /*0220*/ 	.word	0x00000b30
        /*0224*/ 	.word	0x000000ff
        /*0228*/ 	.word	0x00000098
        /*022c*/ 	.short	0x0100
        /*022e*/ 	.byte	0x04
	.zero		1


	//   ....[18]....
        /*0230*/ 	.word	0x00000b40
        /*0234*/ 	.word	0x000000ff
        /*0238*/ 	.word	0x00000080
        /*023c*/ 	.short	0x0100
        /*023e*/ 	.byte	0x04
	.zero		1


	//   ....[19]....
        /*0240*/ 	.word	0x00000b50
        /*0244*/ 	.word	0x000000ff
        /*0248*/ 	.word	0x000000a0
        /*024c*/ 	.short	0x0100
        /*024e*/ 	.byte	0x04
	.zero		1


	//   ....[20]....
        /*0250*/ 	.word	0x00000b60
        /*0254*/ 	.word	0x000000ff
        /*0258*/ 	.word	0x00000088
        /*025c*/ 	.short	0x0100
        /*025e*/ 	.byte	0x04
	.zero		1


	//   ....[21]....
        /*0260*/ 	.word	0x00000b70
        /*0264*/ 	.word	0x000000ff
        /*0268*/ 	.word	0x000000a8
        /*026c*/ 	.short	0x0100
        /*026e*/ 	.byte	0x04
	.zero		1


	//   ....[22]....
        /*0270*/ 	.word	0x00000c80
        /*0274*/ 	.word	0x000000ff
        /*0278*/ 	.word	0x000000b0
        /*027c*/ 	.short	0x0100
        /*027e*/ 	.byte	0x04
	.zero		1


	//   ....[23]....
        /*0280*/ 	.word	0x00000c90
        /*0284*/ 	.word	0x000000ff
        /*0288*/ 	.word	0x000000c0
        /*028c*/ 	.short	0x0100
        /*028e*/ 	.byte	0x04
	.zero		1


	//   ....[24]....
        /*0290*/ 	.word	0x00000ca0
        /*0294*/ 	.word	0x000000ff
        /*0298*/ 	.word	0x000000b8
        /*029c*/ 	.short	0x0100
        /*029e*/ 	.byte	0x04
	.zero		1


	//   ....[25]....
        /*02a0*/ 	.word	0x00000cb0
        /*02a4*/ 	.word	0x000000ff
        /*02a8*/ 	.word	0x000000c8
        /*02ac*/ 	.short	0x0100
        /*02ae*/ 	.byte	0x04
	.zero		1


	//   ....[26]....
        /*02b0*/ 	.word	0x00001660
        /*02b4*/ 	.word	0x00000000
        /*02b8*/ 	.word	0x000000c0
        /*02bc*/ 	.short	0x010a
        /*02be*/ 	.byte	0xff
	.zero		1


	//   ....[27]....
        /*02c0*/ 	.word	0x00001690
        /*02c4*/ 	.word	0x00000000
        /*02c8*/ 	.word	0x000000b0
        /*02cc*/ 	.short	0x0101
        /*02ce*/ 	.byte	0xff
	.zero		1


	//   ....[28]....
        /*02d0*/ 	.word	0x00001760
        /*02d4*/ 	.word	0x000000ff
        /*02d8*/ 	.word	0x00000010
        /*02dc*/ 	.short	0x010a
        /*02de*/ 	.byte	0x05
	.zero		1


	//   ....[29]....
        /*02e0*/ 	.word	0x000017e0
        /*02e4*/ 	.word	0x000000ff
        /*02e8*/ 	.word	0x00000010
        /*02ec*/ 	.short	0x010a
        /*02ee*/ 	.byte	0x21
	.zero		1


	//   ....[30]....
        /*02f0*/ 	.word	0x00001930
        /*02f4*/ 	.word	0x000000ff
        /*02f8*/ 	.word	0x00000010
        /*02fc*/ 	.short	0x010a
        /*02fe*/ 	.byte	0x06
	.zero		1


	//   ....[31]....
        /*0300*/ 	.word	0x00001b00
        /*0304*/ 	.word	0x000000ff
        /*0308*/ 	.word	0x00000048
        /*030c*/ 	.short	0x0101
        /*030e*/ 	.byte	0x04
	.zero		1


	//   ....[32]....
        /*0310*/ 	.word	0x00001b20
        /*0314*/ 	.word	0x000000ff
        /*0318*/ 	.word	0x00000010
        /*031c*/ 	.short	0x010a
        /*031e*/ 	.byte	0x05
	.zero		1


	//   ....[33]....
        /*0320*/ 	.word	0x00001ba0
        /*0324*/ 	.word	0x000000ff
        /*0328*/ 	.word	0x00000010
        /*032c*/ 	.short	0x010a
        /*032e*/ 	.byte	0x21
	.zero		1


	//   ....[34]....
        /*0330*/ 	.word	0x00001d00
        /*0334*/ 	.word	0x000000ff
        /*0338*/ 	.word	0x00000010
        /*033c*/ 	.short	0x010a
        /*033e*/ 	.byte	0x06
	.zero		1


	//   ....[35]....
        /*0340*/ 	.word	0x00001ed0
        /*0344*/ 	.word	0x00000003
        /*0348*/ 	.word	0x00000050
        /*034c*/ 	.short	0x010a
        /*034e*/ 	.byte	0xff
	.zero		1


	//   ....[36]....
        /*0350*/ 	.word	0x00002020
        /*0354*/ 	.word	0x00000000
        /*0358*/ 	.word	0x00000000
        /*035c*/ 	.short	0x0101
        /*035e*/ 	.byte	0xff
	.zero		1


	//   ....[37]....
        /*0360*/ 	.word	0x000025c0
        /*0364*/ 	.word	0x000000ff
        /*0368*/ 	.word	0x00000000
        /*036c*/ 	.short	0x010a
        /*036e*/ 	.byte	0x04
	.zero		1


	//   ....[38]....
        /*0370*/ 	.word	0x00002660
        /*0374*/ 	.word	0x00000000
        /*0378*/ 	.word	0x00000000
        /*037c*/ 	.short	0x010a
        /*037e*/ 	.byte	0xff
	.zero		1


	//   ....[39]....
        /*0380*/ 	.word	0x00002780
        /*0384*/ 	.word	0x00000002
        /*0388*/ 	.word	0x000000b0
        /*038c*/ 	.short	0x010a
        /*038e*/ 	.byte	0xff
	.zero		1


	//   ....[40]....
        /*0390*/ 	.word	0x000027f0
        /*0394*/ 	.word	0x00000002
        /*0398*/ 	.word	0x00000000
        /*039c*/ 	.short	0x0101
        /*039e*/ 	.byte	0xff
	.zero		1


	//   ....[41]....
        /*03a0*/ 	.word	0x00002810
        /*03a4*/ 	.word	0x000000ff
        /*03a8*/ 	.word	0x00000060
        /*03ac*/ 	.short	0x010a
        /*03ae*/ 	.byte	0x04
	.zero		1


	//   ....[42]....
        /*03b0*/ 	.word	0x00002930
        /*03b4*/ 	.word	0x00000002
        /*03b8*/ 	.word	0x00000050
        /*03bc*/ 	.short	0x010a
        /*03be*/ 	.byte	0xff
	.zero		1


	//   ....[43]....
        /*03c0*/ 	.word	0x00002a30
        /*03c4*/ 	.word	0x00000002
        /*03c8*/ 	.word	0x00000000
        /*03cc*/ 	.short	0x0101
        /*03ce*/ 	.byte	0xff
	.zero		1


	//   ....[44]....
        /*03d0*/ 	.word	0x00002ac0
        /*03d4*/ 	.word	0x000000ff
        /*03d8*/ 	.word	0x00000060
        /*03dc*/ 	.short	0x0106
        /*03de*/ 	.byte	0x04
	.zero		1


	//   ....[45]....
        /*03e0*/ 	.word	0x00002ae0
        /*03e4*/ 	.word	0x000000ff
        /*03e8*/ 	.word	0x00000060
        /*03ec*/ 	.short	0x010a
        /*03ee*/ 	.byte	0x04
	.zero		1


	//   ....[46]....
        /*03f0*/ 	.word	0x00002b70
        /*03f4*/ 	.word	0x000000ff
        /*03f8*/ 	.word	0x00000060
        /*03fc*/ 	.short	0x0106
        /*03fe*/ 	.byte	0x06
	.zero		1


	//   ....[47]....
        /*0400*/ 	.word	0x00002bb0
        /*0404*/ 	.word	0x00000000
        /*0408*/ 	.word	0x00000060
        /*040c*/ 	.short	0x010a
        /*040e*/ 	.byte	0xff
	.zero		1


	//   ....[48]....
        /*0410*/ 	.word	0x00003170
        /*0414*/ 	.word	0x00000000
        /*0418*/ 	.word	0x00000050
        /*041c*/ 	.short	0x010a
        /*041e*/ 	.byte	0xff
	.zero		1


	//   ....[49]....
        /*0420*/ 	.word	0x00003270
        /*0424*/ 	.word	0x00000003
        /*0428*/ 	.word	0x00000000
        /*042c*/ 	.short	0x0101
        /*042e*/ 	.byte	0xff
	.zero		1


	//   ....[50]....
        /*0430*/ 	.word	0x00003280
        /*0434*/ 	.word	0x000000ff
        /*0438*/ 	.word	0x00000000
        /*043c*/ 	.short	0x010a
        /*043e*/ 	.byte	0x05
	.zero		1


	//   ....[51]....
        /*0440*/ 	.word	0x000032f0
        /*0444*/ 	.word	0x000000ff
        /*0448*/ 	.word	0x00000090
        /*044c*/ 	.short	0x010a
        /*044e*/ 	.byte	0x2e
	.zero		1


	//   ....[52]....
        /*0450*/ 	.word	0x000033c0
        /*0454*/ 	.word	0x000000ff
        /*0458*/ 	.word	0x00000000
        /*045c*/ 	.short	0x010a
        /*045e*/ 	.byte	0x07
	.zero		1


	//   ....[53]....
        /*0460*/ 	.word	0x00003500
        /*0464*/ 	.word	0x000000ff
        /*0468*/ 	.word	0x00000000
        /*046c*/ 	.short	0x010a
        /*046e*/ 	.byte	0x06
	.zero		1


	//   ....[54]....
        /*0470*/ 	.word	0x000038e0
        /*0474*/ 	.word	0x000000ff
        /*0478*/ 	.word	0x00000000
        /*047c*/ 	.short	0x010a
        /*047e*/ 	.byte	0x04
	.zero		1


	//   ....[55]....
        /*0480*/ 	.word	0x00003970
        /*0484*/ 	.word	0x000000ff
        /*0488*/ 	.word	0x00000000
        /*048c*/ 	.short	0x010a
        /*048e*/ 	.byte	0x05
	.zero		1


	//   ....[56]....
        /*0490*/ 	.word	0x00003a00
        /*0494*/ 	.word	0x000000ff
        /*0498*/ 	.word	0x00000000
        /*049c*/ 	.short	0x010a
        /*049e*/ 	.byte	0x05
	.zero		1


	//   ....[57]....
        /*04a0*/ 	.word	0x00003a90
        /*04a4*/ 	.word	0x000000ff
        /*04a8*/ 	.word	0x00000000
        /*04ac*/ 	.short	0x010a
        /*04ae*/ 	.byte	0x04
	.zero		1


	//   ....[58]....
        /*04b0*/ 	.word	0x00003f60
        /*04b4*/ 	.word	0x00000003
        /*04b8*/ 	.word	0x00000050
        /*04bc*/ 	.short	0x010a
        /*04be*/ 	.byte	0xff
	.zero		1


	//   ....[59]....
        /*04c0*/ 	.word	0x000040d0
        /*04c4*/ 	.word	0x00000000
        /*04c8*/ 	.word	0x00000000
        /*04cc*/ 	.short	0x0101
        /*04ce*/ 	.byte	0xff
	.zero		1


	//   ....[60]....
        /*04d0*/ 	.word	0x00004580
        /*04d4*/ 	.word	0x000000ff
        /*04d8*/ 	.word	0x00000048
        /*04dc*/ 	.short	0x010a
        /*04de*/ 	.byte	0x06
	.zero		1


	//   ....[61]....
        /*04e0*/ 	.word	0x00004750
        /*04e4*/ 	.word	0x000000ff
        /*04e8*/ 	.word	0x00000030
        /*04ec*/ 	.short	0x010a
        /*04ee*/ 	.byte	0x05
	.zero		1


	//   ....[62]....
        /*04f0*/ 	.word	0x00004b30
        /*04f4*/ 	.word	0x000000ff
        /*04f8*/ 	.word	0x00000020
        /*04fc*/ 	.short	0x010b
        /*04fe*/ 	.byte	0x05
	.zero		1


	//   ....[63]....
        /*0500*/ 	.word	0x00004b40
        /*0504*/ 	.word	0x000000ff
        /*0508*/ 	.word	0x00000000
        /*050c*/ 	.short	0x0101
        /*050e*/ 	.byte	0x04
	.zero		1


	//   ....[64]....
        /*0510*/ 	.word	0x00004b90
        /*0514*/ 	.word	0x000000ff
        /*0518*/ 	.word	0x00000000
        /*051c*/ 	.short	0x010a
        /*051e*/ 	.byte	0x04
	.zero		1


	//   ....[65]....
        /*0520*/ 	.word	0x00004c30
        /*0524*/ 	.word	0x00000000
        /*0528*/ 	.word	0x00000000
        /*052c*/ 	.short	0x010a
        /*052e*/ 	.byte	0xff
	.zero		1


	//   ....[66]....
        /*0530*/ 	.word	0x00004e80
        /*0534*/ 	.word	0x000000ff
        /*0538*/ 	.word	0x00000050
        /*053c*/ 	.short	0x010a
        /*053e*/ 	.byte	0x04
	.zero		1


	//   ....[67]....
        /*0540*/ 	.word	0x00004f50
        /*0544*/ 	.word	0x000000ff
        /*0548*/ 	.word	0x00000000
        /*054c*/ 	.short	0x0101
        /*054e*/ 	.byte	0x04
	.zero		1


	//   ....[68]....
        /*0550*/ 	.word	0x00005b80
        /*0554*/ 	.word	0x00000000
        /*0558*/ 	.word	0x00000020
        /*055c*/ 	.short	0x010a
        /*055e*/ 	.byte	0xff
	.zero		1


	//   ....[69]....
        /*0560*/ 	.word	0x00005c70
        /*0564*/ 	.word	0x00000011
        /*0568*/ 	.word	0x00000070
        /*056c*/ 	.short	0x010a
        /*056e*/ 	.byte	0xff
	.zero		1


	//   ....[70]....
        /*0570*/ 	.word	0x00005e40
        /*0574*/ 	.word	0x00000000
        /*0578*/ 	.word	0x00000020
        /*057c*/ 	.short	0x010a
        /*057e*/ 	.byte	0xff
	.zero		1


	//   ....[71]....
        /*0580*/ 	.word	0x000061c0
        /*0584*/ 	.word	0x00000011
        /*0588*/ 	.word	0x00000070
        /*058c*/ 	.short	0x010a
        /*058e*/ 	.byte	0xff
	.zero		1


	//   ....[72]....
        /*0590*/ 	.word	0x00006f70
        /*0594*/ 	.word	0x000000ff
        /*0598*/ 	.word	0x00000000
        /*059c*/ 	.short	0x0101
        /*059e*/ 	.byte	0x04
	.zero		1


	//   ....[73]....
        /*05a0*/ 	.word	0x00008bd0
        /*05a4*/ 	.word	0x00000000
        /*05a8*/ 	.word	0x00000000
        /*05ac*/ 	.short	0x0101
        /*05ae*/ 	.byte	0xff
	.zero		1


	//   ....[74]....
        /*05b0*/ 	.word	0x00008e60
        /*05b4*/ 	.word	0x00000000
        /*05b8*/ 	.word	0x000000c0
        /*05bc*/ 	.short	0x010a
        /*05be*/ 	.byte	0xff
	.zero		1


	//   ....[75]....
        /*05c0*/ 	.word	0x00008ec0
        /*05c4*/ 	.word	0x00000000
        /*05c8*/ 	.word	0x00000010
        /*05cc*/ 	.short	0x010a
        /*05ce*/ 	.byte	0xff
	.zero		1


	//   ....[76]....
        /*05d0*/ 	.word	0x00008f20
        /*05d4*/ 	.word	0x00000000
        /*05d8*/ 	.word	0x00000010
        /*05dc*/ 	.short	0x010a
        /*05de*/ 	.byte	0xff
	.zero		1


	//   ....[77]....
        /*05e0*/ 	.word	0x00008f70
        /*05e4*/ 	.word	0x00000003
        /*05e8*/ 	.word	0x00000050
        /*05ec*/ 	.short	0x010a
        /*05ee*/ 	.byte	0xff
	.zero		1


	//   ....[78]....
        /*05f0*/ 	.word	0x00008fd0
        /*05f4*/ 	.word	0x00000000
        /*05f8*/ 	.word	0x00000000
        /*05fc*/ 	.short	0x010a
        /*05fe*/ 	.byte	0xff
	.zero		1


	//   ....[79]....
        /*0600*/ 	.word	0x00009020
        /*0604*/ 	.word	0x00000002
        /*0608*/ 	.word	0x000000b0
        /*060c*/ 	.short	0x010a
        /*060e*/ 	.byte	0xff
	.zero		1


	//   ....[80]....
        /*0610*/ 	.word	0x00009080
        /*0614*/ 	.word	0x00000002
        /*0618*/ 	.word	0x00000060
        /*061c*/ 	.short	0x010a
        /*061e*/ 	.byte	0xff
	.zero		1


	//   ....[81]....
        /*0620*/ 	.word	0x000090d0
        /*0624*/ 	.word	0x00000002
        /*0628*/ 	.word	0x00000050
        /*062c*/ 	.short	0x010a
        /*062e*/ 	.byte	0xff
	.zero		1


	//   ....[82]....
        /*0630*/ 	.word	0x00009130
        /*0634*/ 	.word	0x00000000
        /*0638*/ 	.word	0x00000060
        /*063c*/ 	.short	0x010a
        /*063e*/ 	.byte	0xff
	.zero		1


	//   ....[83]....
        /*0640*/ 	.word	0x00009180
        /*0644*/ 	.word	0x00000000
        /*0648*/ 	.word	0x00000050
        /*064c*/ 	.short	0x010a
        /*064e*/ 	.byte	0xff
	.zero		1


	//   ....[84]....
        /*0650*/ 	.word	0x000091e0
        /*0654*/ 	.word	0x00000002
        /*0658*/ 	.word	0x00000090
        /*065c*/ 	.short	0x010a
        /*065e*/ 	.byte	0xff
	.zero		1


	//   ....[85]....
        /*0660*/ 	.word	0x00009240
        /*0664*/ 	.word	0x00000000
        /*0668*/ 	.word	0x00000000
        /*066c*/ 	.short	0x010a
        /*066e*/ 	.byte	0xff
	.zero		1


	//   ....[86]....
        /*0670*/ 	.word	0x000092a0
        /*0674*/ 	.word	0x00000000
        /*0678*/ 	.word	0x00000000
        /*067c*/ 	.short	0x010a
        /*067e*/ 	.byte	0xff
	.zero		1


	//   ....[87]....
        /*0680*/ 	.word	0x00009300
        /*0684*/ 	.word	0x00000000
        /*0688*/ 	.word	0x00000000
        /*068c*/ 	.short	0x010a
        /*068e*/ 	.byte	0xff
	.zero		1


	//   ....[88]....
        /*0690*/ 	.word	0x00009360
        /*0694*/ 	.word	0x00000000
        /*0698*/ 	.word	0x00000000
        /*069c*/ 	.short	0x010a
        /*069e*/ 	.byte	0xff
	.zero		1


	//   ....[89]....
        /*06a0*/ 	.word	0x000093c0
        /*06a4*/ 	.word	0x00000000
        /*06a8*/ 	.word	0x00000000
        /*06ac*/ 	.short	0x010a
        /*06ae*/ 	.byte	0xff
	.zero		1


	//   ....[90]....
        /*06b0*/ 	.word	0x00009410
        /*06b4*/ 	.word	0x00000003
        /*06b8*/ 	.word	0x00000050
        /*06bc*/ 	.short	0x010a
        /*06be*/ 	.byte	0xff
	.zero		1


	//   ....[91]....
        /*06c0*/ 	.word	0x00009470
        /*06c4*/ 	.word	0x00000000
        /*06c8*/ 	.word	0x00000048
        /*06cc*/ 	.short	0x010a
        /*06ce*/ 	.byte	0xff
	.zero		1


	//   ....[92]....
        /*06d0*/ 	.word	0x000094d0
        /*06d4*/ 	.word	0x00000002
        /*06d8*/ 	.word	0x00000030
        /*06dc*/ 	.short	0x010a
        /*06de*/ 	.byte	0xff
	.zero		1


	//   ....[93]....
        /*06e0*/ 	.word	0x00009530
        /*06e4*/ 	.word	0x00000000
        /*06e8*/ 	.word	0x00000000
        /*06ec*/ 	.short	0x010a
        /*06ee*/ 	.byte	0xff
	.zero		1


	//   ....[94]....
        /*06f0*/ 	.word	0x00009590
        /*06f4*/ 	.word	0x00000000
        /*06f8*/ 	.word	0x00000050
        /*06fc*/ 	.short	0x010a
        /*06fe*/ 	.byte	0xff
	.zero		1


	//   ....[95]....
        /*0700*/ 	.word	0x000095e0
        /*0704*/ 	.word	0x00000000
        /*0708*/ 	.word	0x00000020
        /*070c*/ 	.short	0x010a
        /*070e*/ 	.byte	0xff
	.zero		1


	//   ....[96]....
        /*0710*/ 	.word	0x00009630
        /*0714*/ 	.word	0x00000011
        /*0718*/ 	.word	0x00000070
        /*071c*/ 	.short	0x010a
        /*071e*/ 	.byte	0xff
	.zero		1


	//----- nvinfo : EIATTR_NUM_MBARRIERS
	.align		4
.L_47:
        /*0720*/ 	.byte	0x03, 0x38
        /*0722*/ 	.short	0x001a


	//----- nvinfo : EIATTR_EXIT_INSTR_OFFSETS
	.align		4
        /*0724*/ 	.byte	0x04, 0x1c
        /*0726*/ 	.short	(.L_49 - .L_48)


	//   ....[0]....
.L_48:
        /*0728*/ 	.word	0x00002690


	//   ....[1]....
        /*072c*/ 	.word	0x00002b80


	//   ....[2]....
        /*0730*/ 	.word	0x00002be0


	//   ....[3]....
        /*0734*/ 	.word	0x00003cf0


	//   ....[4]....
        /*0738*/ 	.word	0x00004c60


	//   ....[5]....
        /*073c*/ 	.word	0x00004ca0


	//   ....[6]....
        /*0740*/ 	.word	0x00008d70


	//   ....[7]....
        /*0744*/ 	.word	0x00008df0


	//   ....[8]....
        /*0748*/ 	.word	0x00008e20


	//   ....[9]....
        /*074c*/ 	.word	0x00008e50


	//----- nvinfo : EIATTR_MAX_THREADS
	.align		4
.L_49:
        /*0750*/ 	.byte	0x04, 0x05
        /*0752*/ 	.short	(.L_51 - .L_50)
.L_50:
        /*0754*/ 	.word	0x00000100
        /*0758*/ 	.word	0x00000001
        /*075c*/ 	.word	0x00000001


	//----- nvinfo : EIATTR_CRS_STACK_SIZE
	.align		4
.L_51:
        /*0760*/ 	.byte	0x04, 0x1e
        /*0762*/ 	.short	(.L_53 - .L_52)
.L_52:
        /*0764*/ 	.word	0x00000000


	//----- nvinfo : EIATTR_CBANK_PARAM_SIZE
	.align		4
.L_53:
        /*0768*/ 	.byte	0x03, 0x19
        /*076a*/ 	.short	0x0800


	//----- nvinfo : EIATTR_PARAM_CBANK
	.align		4
        /*076c*/ 	.byte	0x04, 0x0a
        /*076e*/ 	.short	(.L_55 - .L_54)
	.align		4
.L_54:
        /*0770*/ 	.word	index@(.nv.constant0._ZN7cutlass13device_kernelINS_4gemm6kernel13GemmUniversalIN4cute5tupleIJiiiiEEENS1_10collective13CollectiveMmaINS1_35MainloopSm100TmaUmmaWarpSpecializedILi2ELi2ELi4ENS5_IJNS4_1CILi1EEESB_SB_EEEEENS5_IJNSA_ILi64EEENSA_ILi224EEENSA_ILi128EEEEEENS_6half_tENS5_IJlSB_lEEESI_SJ_NS4_8TiledMMAINS4_8MMA_AtomIJNS4_20SM100_MMA_F16BF16_SSISI_SI_fLi64ELi224ELNS4_4UMMA5MajorE0ELSO_0ELNSN_7ScaleInE0ELSP_0EEEEEENS4_6LayoutISC_NS5_IJNSA_ILi0EEEST_ST_EEEEENS5_IJNS4_10UnderscoreESW_SW_EEEEENS4_13SM90_TMA_LOADENS4_14ComposedLayoutINS4_7SwizzleILi3ELi4ELi3EEENS4_18smem_ptr_flag_bitsILi16EEENSS_INS5_IJNSA_ILi8EEESE_EEENS5_IJSE_SB_EEEEEEEvNS4_8identityESZ_S19_vS1A_EENS_8epilogue10collective18CollectiveEpilogueINS1C_23Sm100TmaWarpSpecializedILi2ELi1ELi112ELb1ELb0EEEJSH_NS5_IJNSS_ISE_SB_EENSS_ISF_SB_EEEEESI_SJ_SI_SJ_NS1C_6fusion15FusionCallbacksIS1G_NS1K_17LinearCombinationISI_fSI_fLNS_15FloatRoundStyleE2EEESH_S1J_JEEENS4_5SM1004TMEM4LOAD26SM100_TMEM_LOAD_16dp256b4xESZ_NS10_INS11_ILi2ELi4ELi3EEES14_NSS_INS5_IJS15_NSA_ILi32EEEEEENS5_IJS1V_SB_EEEEEEENS4_17SM75_U32x4_LDSM_NENS4_14SM90_TMA_STOREES1Z_NS4_17SM90_U32x4_STSM_NENS4_39AutoVectorizingCopyWithAssumedAlignmentILi128EEEEEEvvEEEEvNT_6ParamsE)
        /*0774*/ 	.short	0x0380
        /*0776*/ 	.short	0x0800


	//----- nvinfo : EIATTR_SW_WAR
	.align		4
.L_55:
        /*0778*/ 	.byte	0x04, 0x36
        /*077a*/ 	.short	(.L_57 - .L_56)
.L_56:
        /*077c*/ 	.word	0x00000008
.L_57:


//--------------------- .nv.callgraph             --------------------------
	.section	.nv.callgraph,"",@"SHT_CUDA_CALLGRAPH"
	.align	4
	.sectionentsize	8
	.align		4
        /*0000*/ 	.word	0x00000000
	.align		4
        /*0004*/ 	.word	0xffffffff
	.align		4
        /*0008*/ 	.word	index@(_ZN7cutlass13device_kernelINS_4gemm6kernel13GemmUniversalIN4cute5tupleIJiiiiEEENS1_10collective13CollectiveMmaINS1_35MainloopSm100TmaUmmaWarpSpecializedILi2ELi2ELi4ENS5_IJNS4_1CILi1EEESB_SB_EEEEENS5_IJNSA_ILi64EEENSA_ILi224EEENSA_ILi128EEEEEENS_6half_tENS5_IJlSB_lEEESI_SJ_NS4_8TiledMMAINS4_8MMA_AtomIJNS4_20SM100_MMA_F16BF16_SSISI_SI_fLi64ELi224ELNS4_4UMMA5MajorE0ELSO_0ELNSN_7ScaleInE0ELSP_0EEEEEENS4_6LayoutISC_NS5_IJNSA_ILi0EEEST_ST_EEEEENS5_IJNS4_10UnderscoreESW_SW_EEEEENS4_13SM90_TMA_LOADENS4_14ComposedLayoutINS4_7SwizzleILi3ELi4ELi3EEENS4_18smem_ptr_flag_bitsILi16EEENSS_INS5_IJNSA_ILi8EEESE_EEENS5_IJSE_SB_EEEEEEEvNS4_8identityESZ_S19_vS1A_EENS_8epilogue10collective18CollectiveEpilogueINS1C_23Sm100TmaWarpSpecializedILi2ELi1ELi112ELb1ELb0EEEJSH_NS5_IJNSS_ISE_SB_EENSS_ISF_SB_EEEEESI_SJ_SI_SJ_NS1C_6fusion15FusionCallbacksIS1G_NS1K_17LinearCombinationISI_fSI_fLNS_15FloatRoundStyleE2EEESH_S1J_JEEENS4_5SM1004TMEM4LOAD26SM100_TMEM_LOAD_16dp256b4xESZ_NS10_INS11_ILi2ELi4ELi3EEES14_NSS_INS5_IJS15_NSA_ILi32EEEEEENS5_IJS1V_SB_EEEEEEENS4_17SM75_U32x4_LDSM_NENS4_14SM90_TMA_STOREES1Z_NS4_17SM90_U32x4_STSM_NENS4_39AutoVectorizingCopyWithAssumedAlignmentILi128EEEEEEvvEEEEvNT_6ParamsE)
	.align		4
        /*000c*/ 	.word	index@(__assertfail)
	.align		4
        /*0010*/ 	.word	0x00000000
	.align		4
        /*0014*/ 	.word	0xfffffffe
	.align		4
        /*0018*/ 	.word	0x00000000
	.align		4
        /*001c*/ 	.word	0xfffffffd
	.align		4
        /*0020*/ 	.word	0x00000000
	.align		4
        /*0024*/ 	.word	0xfffffffc


//--------------------- .nv.constant4             --------------------------
	.section	.nv.constant4,"a",@progbits
	.align	8
	.align		8
.nv.constant4:
        /*0000*/ 	.dword	__assertfail
	.align		8
        /*0008*/ 	.dword	__unnamed_1
	.align		8
        /*0010*/ 	.dword	__unnamed_2
	.align		8
        /*0018*/ 	.dword	_ZN39_INTERNAL_c0edc24a_4_k_cu_447f8eb1_99464cuda3std3__45__cpo5beginE
	.align		8
        /*0020*/ 	.dword	_ZN39_INTERNAL_c0edc24a_4_k_cu_447f8eb1_99464cuda3std3__45__cpo3endE
	.align		8
        /*0028*/ 	.dword	_ZN39_INTERNAL_c0edc24a_4_k_cu_447f8eb1_99464cuda3std3__45__cpo6cbeginE
	.align		8
        /*0030*/ 	.dword	_ZN39_INTERNAL_c0edc24a_4_k_cu_447f8eb1_99464cuda3std3__45__cpo4cendE
	.align		8
        /*0038*/ 	.dword	_ZN39_INTERNAL_c0edc24a_4_k_cu_447f8eb1_99464cuda3std3__441_GLOBAL__N__c0edc24a_4_k_cu_447f8eb1_99466ignoreE
	.align		8
        /*0040*/ 	.dword	_ZN39_INTERNAL_c0edc24a_4_k_cu_447f8eb1_99464cuda3std3__419piecewise_constructE
	.align		8
        /*0048*/ 	.dword	_ZN39_INTERNAL_c0edc24a_4_k_cu_447f8eb1_99464cuda3std3__48in_placeE
	.align		8
        /*0050*/ 	.dword	_ZN39_INTERNAL_c0edc24a_4_k_cu_447f8eb1_99464cuda3std6ranges3__45__cpo4swapE
	.align		8
        /*0058*/ 	.dword	_ZN39_INTERNAL_c0edc24a_4_k_cu_447f8eb1_99464cuda3std6ranges3__45__cpo9iter_moveE
	.align		8
        /*0060*/ 	.dword	_ZN39_INTERNAL_c0edc24a_4_k_cu_447f8eb1_99464cute7productE
	.align		8
        /*0068*/ 	.dword	_ZN39_INTERNAL_c0edc24a_4_k_cu_447f8eb1_99464cute1_E
	.align		8
        /*0070*/ 	.dword	$str$25
	.align		8
        /*0078*/ 	.dword	$str$26
	.align		8
        /*0080*/ 	.dword	$str$27
	.align		8
        /*0088*/ 	.dword	$str$28


//--------------------- .text._ZN7cutlass13device_kernelINS_4gemm6kernel13GemmUniversalIN4cute5tupleIJiiiiEEENS1_10collective13CollectiveMmaINS1_35MainloopSm100TmaUmmaWarpSpecializedILi2ELi2ELi4ENS5_IJNS4_1CILi1EEESB_SB_EEEEENS5_IJNSA_ILi64EEENSA_ILi224EEENSA_ILi128EEEEEENS_6half_tENS5_IJlSB_lEEESI_SJ_NS4_8TiledMMAINS4_8MMA_AtomIJNS4_20SM100_MMA_F16BF16_SSISI_SI_fLi64ELi224ELNS4_4UMMA5MajorE0ELSO_0ELNSN_7ScaleInE0ELSP_0EEEEEENS4_6LayoutISC_NS5_IJNSA_ILi0EEEST_ST_EEEEENS5_IJNS4_10UnderscoreESW_SW_EEEEENS4_13SM90_TMA_LOADENS4_14ComposedLayoutINS4_7SwizzleILi3ELi4ELi3EEENS4_18smem_ptr_flag_bitsILi16EEENSS_INS5_IJNSA_ILi8EEESE_EEENS5_IJSE_SB_EEEEEEEvNS4_8identityESZ_S19_vS1A_EENS_8epilogue10collective18CollectiveEpilogueINS1C_23Sm100TmaWarpSpecializedILi2ELi1ELi112ELb1ELb0EEEJSH_NS5_IJNSS_ISE_SB_EENSS_ISF_SB_EEEEESI_SJ_SI_SJ_NS1C_6fusion15FusionCallbacksIS1G_NS1K_17LinearCombinationISI_fSI_fLNS_15FloatRoundStyleE2EEESH_S1J_JEEENS4_5SM1004TMEM4LOAD26SM100_TMEM_LOAD_16dp256b4xESZ_NS10_INS11_ILi2ELi4ELi3EEES14_NSS_INS5_IJS15_NSA_ILi32EEEEEENS5_IJS1V_SB_EEEEEEENS4_17SM75_U32x4_LDSM_NENS4_14SM90_TMA_STOREES1Z_NS4_17SM90_U32x4_STSM_NENS4_39AutoVectorizingCopyWithAssumedAlignmentILi128EEEEEEvvEEEEvNT_6ParamsE --------------------------
	.section	.text._ZN7cutlass13device_kernelINS_4gemm6kernel13GemmUniversalIN4cute5tupleIJiiiiEEENS1_10collective13CollectiveMmaINS1_35MainloopSm100TmaUmmaWarpSpecializedILi2ELi2ELi4ENS5_IJNS4_1CILi1EEESB_SB_EEEEENS5_IJNSA_ILi64EEENSA_ILi224EEENSA_ILi128EEEEEENS_6half_tENS5_IJlSB_lEEESI_SJ_NS4_8TiledMMAINS4_8MMA_AtomIJNS4_20SM100_MMA_F16BF16_SSISI_SI_fLi64ELi224ELNS4_4UMMA5MajorE0ELSO_0ELNSN_7ScaleInE0ELSP_0EEEEEENS4_6LayoutISC_NS5_IJNSA_ILi0EEEST_ST_EEEEENS5_IJNS4_10UnderscoreESW_SW_EEEEENS4_13SM90_TMA_LOADENS4_14ComposedLayoutINS4_7SwizzleILi3ELi4ELi3EEENS4_18smem_ptr_flag_bitsILi16EEENSS_INS5_IJNSA_ILi8EEESE_EEENS5_IJSE_SB_EEEEEEEvNS4_8identityESZ_S19_vS1A_EENS_8epilogue10collective18CollectiveEpilogueINS1C_23Sm100TmaWarpSpecializedILi2ELi1ELi112ELb1ELb0EEEJSH_NS5_IJNSS_ISE_SB_EENSS_ISF_SB_EEEEESI_SJ_SI_SJ_NS1C_6fusion15FusionCallbacksIS1G_NS1K_17LinearCombinationISI_fSI_fLNS_15FloatRoundStyleE2EEESH_S1J_JEEENS4_5SM1004TMEM4LOAD26SM100_TMEM_LOAD_16dp256b4xESZ_NS10_INS11_ILi2ELi4ELi3EEES14_NSS_INS5_IJS15_NSA_ILi32EEEEEENS5_IJS1V_SB_EEEEEEENS4_17SM75_U32x4_LDSM_NENS4_14SM90_TMA_STOREES1Z_NS4_17SM90_U32x4_STSM_NENS4_39AutoVectorizingCopyWithAssumedAlignmentILi128EEEEEEvvEEEEvNT_6ParamsE,"ax",@progbits
	.align	128
.text._ZN7cutlass13device_kernelINS_4gemm6kernel13GemmUniversalIN4cute5tupleIJiiiiEEENS1_10collective13CollectiveMmaINS1_35MainloopSm100TmaUmmaWarpSpecializedILi2ELi2ELi4ENS5_IJNS4_1CILi1EEESB_SB_EEEEENS5_IJNSA_ILi64EEENSA_ILi224EEENSA_ILi128EEEEEENS_6half_tENS5_IJlSB_lEEESI_SJ_NS4_8TiledMMAINS4_8MMA_AtomIJNS4_20SM100_MMA_F16BF16_SSISI_SI_fLi64ELi224ELNS4_4UMMA5MajorE0ELSO_0ELNSN_7ScaleInE0ELSP_0EEEEEENS4_6LayoutISC_NS5_IJNSA_ILi0EEEST_ST_EEEEENS5_IJNS4_10UnderscoreESW_SW_EEEEENS4_13SM90_TMA_LOADENS4_14ComposedLayoutINS4_7SwizzleILi3ELi4ELi3EEENS4_18smem_ptr_flag_bitsILi16EEENSS_INS5_IJNSA_ILi8EEESE_EEENS5_IJSE_SB_EEEEEEEvNS4_8identityESZ_S19_vS1A_EENS_8epilogue10collective18CollectiveEpilogueINS1C_23Sm100TmaWarpSpecializedILi2ELi1ELi112ELb1ELb0EEEJSH_NS5_IJNSS_ISE_SB_EENSS_ISF_SB_EEEEESI_SJ_SI_SJ_NS1C_6fusion15FusionCallbacksIS1G_NS1K_17LinearCombinationISI_fSI_fLNS_15FloatRoundStyleE2EEESH_S1J_JEEENS4_5SM1004TMEM4LOAD26SM100_TMEM_LOAD_16dp256b4xESZ_NS10_INS11_ILi2ELi4ELi3EEES14_NSS_INS5_IJS15_NSA_ILi32EEEEEENS5_IJS1V_SB_EEEEEEENS4_17SM75_U32x4_LDSM_NENS4_14SM90_TMA_STOREES1Z_NS4_17SM90_U32x4_STSM_NENS4_39AutoVectorizingCopyWithAssumedAlignmentILi128EEEEEEvvEEEEvNT_6ParamsE:
        .type           _ZN7cutlass13device_kernelINS_4gemm6kernel13GemmUniversalIN4cute5tupleIJiiiiEEENS1_10collective13CollectiveMmaINS1_35MainloopSm100TmaUmmaWarpSpecializedILi2ELi2ELi4ENS5_IJNS4_1CILi1EEESB_SB_EEEEENS5_IJNSA_ILi64EEENSA_ILi224EEENSA_ILi128EEEEEENS_6half_tENS5_IJlSB_lEEESI_SJ_NS4_8TiledMMAINS4_8MMA_AtomIJNS4_20SM100_MMA_F16BF16_SSISI_SI_fLi64ELi224ELNS4_4UMMA5MajorE0ELSO_0ELNSN_7ScaleInE0ELSP_0EEEEEENS4_6LayoutISC_NS5_IJNSA_ILi0EEEST_ST_EEEEENS5_IJNS4_10UnderscoreESW_SW_EEEEENS4_13SM90_TMA_LOADENS4_14ComposedLayoutINS4_7SwizzleILi3ELi4ELi3EEENS4_18smem_ptr_flag_bitsILi16EEENSS_INS5_IJNSA_ILi8EEESE_EEENS5_IJSE_SB_EEEEEEEvNS4_8identityESZ_S19_vS1A_EENS_8epilogue10collective18CollectiveEpilogueINS1C_23Sm100TmaWarpSpecializedILi2ELi1ELi112ELb1ELb0EEEJSH_NS5_IJNSS_ISE_SB_EENSS_ISF_SB_EEEEESI_SJ_SI_SJ_NS1C_6fusion15FusionCallbacksIS1G_NS1K_17LinearCombinationISI_fSI_fLNS_15FloatRoundStyleE2EEESH_S1J_JEEENS4_5SM1004TMEM4LOAD26SM100_TMEM_LOAD_16dp256b4xESZ_NS10_INS11_ILi2ELi4ELi3EEES14_NSS_INS5_IJS15_NSA_ILi32EEEEEENS5_IJS1V_SB_EEEEEEENS4_17SM75_U32x4_LDSM_NENS4_14SM90_TMA_STOREES1Z_NS4_17SM90_U32x4_STSM_NENS4_39AutoVectorizingCopyWithAssumedAlignmentILi128EEEEEEvvEEEEvNT_6ParamsE,@function
        .size           _ZN7cutlass13device_kernelINS_4gemm6kernel13GemmUniversalIN4cute5tupleIJiiiiEEENS1_10collective13CollectiveMmaINS1_35MainloopSm100TmaUmmaWarpSpecializedILi2ELi2ELi4ENS5_IJNS4_1CILi1EEESB_SB_EEEEENS5_IJNSA_ILi64EEENSA_ILi224EEENSA_ILi128EEEEEENS_6half_tENS5_IJlSB_lEEESI_SJ_NS4_8TiledMMAINS4_8MMA_AtomIJNS4_20SM100_MMA_F16BF16_SSISI_SI_fLi64ELi224ELNS4_4UMMA5MajorE0ELSO_0ELNSN_7ScaleInE0ELSP_0EEEEEENS4_6LayoutISC_NS5_IJNSA_ILi0EEEST_ST_EEEEENS5_IJNS4_10UnderscoreESW_SW_EEEEENS4_13SM90_TMA_LOADENS4_14ComposedLayoutINS4_7SwizzleILi3ELi4ELi3EEENS4_18smem_ptr_flag_bitsILi16EEENSS_INS5_IJNSA_ILi8EEESE_EEENS5_IJSE_SB_EEEEEEEvNS4_8identityESZ_S19_vS1A_EENS_8epilogue10collective18CollectiveEpilogueINS1C_23Sm100TmaWarpSpecializedILi2ELi1ELi112ELb1ELb0EEEJSH_NS5_IJNSS_ISE_SB_EENSS_ISF_SB_EEEEESI_SJ_SI_SJ_NS1C_6fusion15FusionCallbacksIS1G_NS1K_17LinearCombinationISI_fSI_fLNS_15FloatRoundStyleE2EEESH_S1J_JEEENS4_5SM1004TMEM4LOAD26SM100_TMEM_LOAD_16dp256b4xESZ_NS10_INS11_ILi2ELi4ELi3EEES14_NSS_INS5_IJS15_NSA_ILi32EEEEEENS5_IJS1V_SB_EEEEEEENS4_17SM75_U32x4_LDSM_NENS4_14SM90_TMA_STOREES1Z_NS4_17SM90_U32x4_STSM_NENS4_39AutoVectorizingCopyWithAssumedAlignmentILi128EEEEEEvvEEEEvNT_6ParamsE,(.L_x_138 - _ZN7cutlass13device_kernelINS_4gemm6kernel13GemmUniversalIN4cute5tupleIJiiiiEEENS1_10collective13CollectiveMmaINS1_35MainloopSm100TmaUmmaWarpSpecializedILi2ELi2ELi4ENS5_IJNS4_1CILi1EEESB_SB_EEEEENS5_IJNSA_ILi64EEENSA_ILi224EEENSA_ILi128EEEEEENS_6half_tENS5_IJlSB_lEEESI_SJ_NS4_8TiledMMAINS4_8MMA_AtomIJNS4_20SM100_MMA_F16BF16_SSISI_SI_fLi64ELi224ELNS4_4UMMA5MajorE0ELSO_0ELNSN_7ScaleInE0ELSP_0EEEEEENS4_6LayoutISC_NS5_IJNSA_ILi0EEEST_ST_EEEEENS5_IJNS4_10UnderscoreESW_SW_EEEEENS4_13SM90_TMA_LOADENS4_14ComposedLayoutINS4_7SwizzleILi3ELi4ELi3EEENS4_18smem_ptr_flag_bitsILi16EEENSS_INS5_IJNSA_ILi8EEESE_EEENS5_IJSE_SB_EEEEEEEvNS4_8identityESZ_S19_vS1A_EENS_8epilogue10collective18CollectiveEpilogueINS1C_23Sm100TmaWarpSpecializedILi2ELi1ELi112ELb1ELb0EEEJSH_NS5_IJNSS_ISE_SB_EENSS_ISF_SB_EEEEESI_SJ_SI_SJ_NS1C_6fusion15FusionCallbacksIS1G_NS1K_17LinearCombinationISI_fSI_fLNS_15FloatRoundStyleE2EEESH_S1J_JEEENS4_5SM1004TMEM4LOAD26SM100_TMEM_LOAD_16dp256b4xESZ_NS10_INS11_ILi2ELi4ELi3EEES14_NSS_INS5_IJS15_NSA_ILi32EEEEEENS5_IJS1V_SB_EEEEEEENS4_17SM75_U32x4_LDSM_NENS4_14SM90_TMA_STOREES1Z_NS4_17SM90_U32x4_STSM_NENS4_39AutoVectorizingCopyWithAssumedAlignmentILi128EEEEEEvvEEEEvNT_6ParamsE)
        .other          _ZN7cutlass13device_kernelINS_4gemm6kernel13GemmUniversalIN4cute5tupleIJiiiiEEENS1_10collective13CollectiveMmaINS1_35MainloopSm100TmaUmmaWarpSpecializedILi2ELi2ELi4ENS5_IJNS4_1CILi1EEESB_SB_EEEEENS5_IJNSA_ILi64EEENSA_ILi224EEENSA_ILi128EEEEEENS_6half_tENS5_IJlSB_lEEESI_SJ_NS4_8TiledMMAINS4_8MMA_AtomIJNS4_20SM100_MMA_F16BF16_SSISI_SI_fLi64ELi224ELNS4_4UMMA5MajorE0ELSO_0ELNSN_7ScaleInE0ELSP_0EEEEEENS4_6LayoutISC_NS5_IJNSA_ILi0EEEST_ST_EEEEENS5_IJNS4_10UnderscoreESW_SW_EEEEENS4_13SM90_TMA_LOADENS4_14ComposedLayoutINS4_7SwizzleILi3ELi4ELi3EEENS4_18smem_ptr_flag_bitsILi16EEENSS_INS5_IJNSA_ILi8EEESE_EEENS5_IJSE_SB_EEEEEEEvNS4_8identityESZ_S19_vS1A_EENS_8epilogue10collective18CollectiveEpilogueINS1C_23Sm100TmaWarpSpecializedILi2ELi1ELi112ELb1ELb0EEEJSH_NS5_IJNSS_ISE_SB_EENSS_ISF_SB_EEEEESI_SJ_SI_SJ_NS1C_6fusion15FusionCallbacksIS1G_NS1K_17LinearCombinationISI_fSI_fLNS_15FloatRoundStyleE2EEESH_S1J_JEEENS4_5SM1004TMEM4LOAD26SM100_TMEM_LOAD_16dp256b4xESZ_NS10_INS11_ILi2ELi4ELi3EEES14_NSS_INS5_IJS15_NSA_ILi32EEEEEENS5_IJS1V_SB_EEEEEEENS4_17SM75_U32x4_LDSM_NENS4_14SM90_TMA_STOREES1Z_NS4_17SM90_U32x4_STSM_NENS4_39AutoVectorizingCopyWithAssumedAlignmentILi128EEEEEEvvEEEEvNT_6ParamsE,@"STO_CUDA_ENTRY STV_DEFAULT"
_ZN7cutlass13device_kernelINS_4gemm6kernel13GemmUniversalIN4cute5tupleIJiiiiEEENS1_10collective13CollectiveMmaINS1_35MainloopSm100TmaUmmaWarpSpecializedILi2ELi2ELi4ENS5_IJNS4_1CILi1EEESB_SB_EEEEENS5_IJNSA_ILi64EEENSA_ILi224EEENSA_ILi128EEEEEENS_6half_tENS5_IJlSB_lEEESI_SJ_NS4_8TiledMMAINS4_8MMA_AtomIJNS4_20SM100_MMA_F16BF16_SSISI_SI_fLi64ELi224ELNS4_4UMMA5MajorE0ELSO_0ELNSN_7ScaleInE0ELSP_0EEEEEENS4_6LayoutISC_NS5_IJNSA_ILi0EEEST_ST_EEEEENS5_IJNS4_10UnderscoreESW_SW_EEEEENS4_13SM90_TMA_LOADENS4_14ComposedLayoutINS4_7SwizzleILi3ELi4ELi3EEENS4_18smem_ptr_flag_bitsILi16EEENSS_INS5_IJNSA_ILi8EEESE_EEENS5_IJSE_SB_EEEEEEEvNS4_8identityESZ_S19_vS1A_EENS_8epilogue10collective18CollectiveEpilogueINS1C_23Sm100TmaWarpSpecializedILi2ELi1ELi112ELb1ELb0EEEJSH_NS5_IJNSS_ISE_SB_EENSS_ISF_SB_EEEEESI_SJ_SI_SJ_NS1C_6fusion15FusionCallbacksIS1G_NS1K_17LinearCombinationISI_fSI_fLNS_15FloatRoundStyleE2EEESH_S1J_JEEENS4_5SM1004TMEM4LOAD26SM100_TMEM_LOAD_16dp256b4xESZ_NS10_INS11_ILi2ELi4ELi3EEES14_NSS_INS5_IJS15_NSA_ILi32EEEEEENS5_IJS1V_SB_EEEEEEENS4_17SM75_U32x4_LDSM_NENS4_14SM90_TMA_STOREES1Z_NS4_17SM90_U32x4_STSM_NENS4_39AutoVectorizingCopyWithAssumedAlignmentILi128EEEEEEvvEEEEvNT_6ParamsE:
[----:B------:R-:W1:Y:S01]  /*0000*/  LDC R1, c[0x0][0x37c] ;  /* 0x0000df00ff017b82 */ /* 0x000e620000000800 */
[----:B------:R-:W2:Y:S01]  /*0010*/  S2R R238, SR_TID.X ;  /* 0x0000000000ee7919 */ /* 0x000ea20000002100 */
[----:B------:R-:W3:Y:S01]  /*0020*/  LDCU.64 UR8, c[0x0][0x890] ;  /* 0x00011200ff0877ac */ /* 0x000ee20008000a00 */
[----:B------:R-:W-:Y:S02]  /*0030*/  PRMT R234, RZ, 0x7610, R234 ;  /* 0x00007610ffea7816 */ /* 0x000fe400000000ea */
[----:B------:R-:W-:Y:S01]  /*0040*/  ELECT P3, URZ, PT ;  /* 0x0000000000ff782f */ /* 0x000fe20003860000 */
[----:B---3--:R-:W-:-:S04]  /*0050*/  UISETP.NE.U32.AND UP0, UPT, UR8, URZ, UPT ;  /* 0x000000ff0800728c */ /* 0x008fc8000bf05070 */
[----:B------:R-:W-:Y:S01]  /*0060*/  UISETP.NE.AND.EX UP0, UPT, UR9, URZ, UPT, UP0 ;  /* 0x000000ff0900728c */ /* 0x000fe2000bf05300 */
[----:B--2---:R-:W-:-:S05]  /*0070*/  SHF.R.U32.HI R235, RZ, 0x5, R238 ;  /* 0x00000005ffeb7819 */ /* 0x004fca00000116ee */
[----:B------:R-:W2:Y:S02]  /*0080*/  SHFL.IDX PT, R0, R235, RZ, 0x1f ;  /* 0x00001fffeb007589 */ /* 0x000ea400000e0000 */
[----:B--2---:R-:W-:Y:S01]  /*0090*/  R2UR UR18, R0 ;  /* 0x00000000001272ca */ /* 0x004fe200000e0000 */
[----:B-1----:R-:W-:-:S14]  /*00a0*/  BRA.U UP0, `(.L_x_0) ;  /* 0x0000000100307547 */ /* 0x002fdc000b800000 */
[----:B------:R-:W1:Y:S02]  /*00b0*/  LDCU.64 UR4, c[0x0][0x888] ;  /* 0x00011100ff0477ac */ /* 0x000e640008000a00 */
[----:B-1----:R-:W-:-:S04]  /*00c0*/  UISETP.NE.U32.AND UP0, UPT, UR4, URZ, UPT ;  /* 0x000000ff0400728c */ /* 0x002fc8000bf05070 */
[----:B------:R-:W-:-:S09]  /*00d0*/  UISETP.NE.AND.EX UP0, UPT, UR5, URZ, UPT, UP0 ;  /* 0x000000ff0500728c */ /* 0x000fd2000bf05300 */
[----:B------:R-:W-:Y:S05]  /*00e0*/  BRA.U !UP0, `(.L_x_1) ;  /* 0x0000000108147547 */ /* 0x000fea000b800000 */
[----:B------:R-:W1:Y:S01]  /*00f0*/  LDC.64 R2, c[0x0][0x888] ;  /* 0x00022200ff027b82 */ /* 0x000e620000000a00 */
[----:B------:R-:W1:Y:S02]  /*0100*/  LDCU.64 UR4, c[0x0][0x358] ;  /* 0x00006b00ff0477ac */ /* 0x000e640008000a00 */
[----:B-1----:R1:W5:Y:S01]  /*0110*/  LDG.E R121, desc[UR4][R2.64] ;  /* 0x0000000402797981 */ /* 0x002362000c1e1900 */
[----:B------:R-:W-:Y:S01]  /*0120*/  HFMA2 R234, -RZ, RZ, 0, 5.9604644775390625e-08 ;  /* 0x00000001ffea7431 */ /* 0x000fe200000001ff */
[----:B------:R-:W-:Y:S05]  /*0130*/  BRA `(.L_x_0) ;  /* 0x00000000000c7947 */ /* 0x000fea0003800000 */
.L_x_1:
[----:B------:R-:W1:Y:S01]  /*0140*/  LDCU UR4, c[0x0][0x880] ;  /* 0x00011000ff0477ac */ /* 0x000e620008000800 */
[----:B------:R-:W-:Y:S01]  /*0150*/  HFMA2 R234, -RZ, RZ, 0, 5.9604644775390625e-08 ;  /* 0x00000001ffea7431 */ /* 0x000fe200000001ff */
[----:B-1----:R-:W-:-:S07]  /*0160*/  MOV R121, UR4 ;  /* 0x0000000400797c02 */ /* 0x002fce0008000f00 */
.L_x_0:
[----:B------:R-:W2:Y:S02]  /*0170*/  LDCU.64 UR4, c[0x0][0x8b0] ;  /* 0x00011600ff0477ac */ /* 0x000ea40008000a00 */
[----:B--2---:R-:W-:-:S04]  /*0180*/  UISETP.NE.U32.AND UP0, UPT, UR4, URZ, UPT ;  /* 0x000000ff0400728c */ /* 0x004fc8000bf05070 */
[----:B------:R-:W-:-:S09]  /*0190*/  UISETP.NE.AND.EX UP0, UPT, UR5, URZ, UPT, UP0 ;  /* 0x000000ff0500728c */ /* 0x000fd2000bf05300 */
[----:B------:R-:W-:Y:S05]  /*01a0*/  BRA.U UP0, `(.L_x_2) ;  /* 0x0000000100287547 */ /* 0x000fea000b800000 */
[----:B------:R-:W2:Y:S02]  /*01b0*/  LDCU.64 UR4, c[0x0][0x8a8] ;  /* 0x00011500ff0477ac */ /* 0x000ea40008000a00 */
[----:B--2---:R-:W-:-:S04]  /*01c0*/  UISETP.NE.U32.AND UP0, UPT, UR4, URZ, UPT ;  /* 0x000000ff0400728c */ /* 0x004fc8000bf05070 */
[----:B------:R-:W-:-:S09]  /*01d0*/  UISETP.NE.AND.EX UP0, UPT, UR5, URZ, UPT, UP0 ;  /* 0x000000ff0500728c */ /* 0x000fd2000bf05300 */
[----:B------:R-:W-:Y:S05]  /*01e0*/  BRA.U !UP0, `(.L_x_3) ;  /* 0x0000000108107547 */ /* 0x000fea000b800000 */
[----:B-1----:R-:W1:Y:S01]  /*01f0*/  LDC.64 R2, c[0x0][0x8a8] ;  /* 0x00022a00ff027b82 */ /* 0x002e620000000a00 */
[----:B------:R-:W1:Y:S02]  /*0200*/  LDCU.64 UR4, c[0x0][0x358] ;  /* 0x00006b00ff0477ac */ /* 0x000e640008000a00 */
[----:B-1----:R2:W5:Y:S01]  /*0210*/  LDG.E R120, desc[UR4][R2.64] ;  /* 0x0000000402787981 */ /* 0x002562000c1e1900 */
[----:B------:R-:W-:Y:S05]  /*0220*/  BRA `(.L_x_2) ;  /* 0x0000000000087947 */ /* 0x000fea0003800000 */
.L_x_3:
[----:B------:R-:W2:Y:S02]  /*0230*/  LDCU UR4, c[0x0][0x8a0] ;  /* 0x00011400ff0477ac */ /* 0x000ea40008000800 */
[----:B--2---:R-:W-:Y:S02]  /*0240*/  MOV R120, UR4 ;  /* 0x0000000400787c02 */ /* 0x004fe40008000f00 */
.L_x_2:
[----:B-12---:R-:W-:Y:S01]  /*0250*/  IMAD.U32 R3, RZ, RZ, UR18 ;  /* 0x00000012ff037e24 */ /* 0x006fe2000f8e00ff */
[----:B------:R-:W-:Y:S04]  /*0260*/  BSSY.RECONVERGENT B0, `(.L_x_4) ;  /* 0x000000c000007945 */ /* 0x000fe80003800200 */
[C---:B------:R-:W-:Y:S02]  /*0270*/  ISETP.NE.OR P1, PT, R3.reuse, 0x1, !P3 ;  /* 0x000000010300780c */ /* 0x040fe40005f25670 */
[----:B------:R-:W-:-:S11]  /*0280*/  ISETP.NE.OR P0, PT, R3, 0x3, !P3 ;  /* 0x000000030300780c */ /* 0x000fd60005f05670 */
[----:B------:R-:W-:Y:S05]  /*0290*/  @P1 BRA `(.L_x_5) ;  /* 0x0000000000201947 */ /* 0x000fea0003800000 */
[----:B------:R-:W1:Y:S02]  /*02a0*/  LDCU.64 UR4, c[0x0][0x348] ;  /* 0x00006900ff0477ac */ /* 0x000e640008000a00 */
[----:B-1----:R-:W-:Y:S02]  /*02b0*/  UIADD3 UR6, UP1, UPT, UR4, 0x80, URZ ;  /* 0x0000008004067890 */ /* 0x002fe4000ff3e0ff */
[----:B------:R-:W-:Y:S02]  /*02c0*/  UIADD3 UR4, UP0, UPT, UR4, 0x180, URZ ;  /* 0x0000018004047890 */ /* 0x000fe4000ff1e0ff */
[----:B------:R-:W-:Y:S02]  /*02d0*/  UIADD3.X UR7, UPT, UPT, URZ, UR5, URZ, UP1, !UPT ;  /* 0x00000005ff077290 */ /* 0x000fe40008ffe4ff */
[----:B------:R-:W-:-:S07]  /*02e0*/  UIADD3.X UR5, UPT, UPT, URZ, UR5, URZ, UP0, !UPT ;  /* 0x00000005ff057290 */ /* 0x000fce00087fe4ff */
[----:B------:R1:W-:Y:S02]  /*02f0*/  UTMACCTL.PF [UR6] ;  /* 0x00000000060079b9 */ /* 0x0003e40008040000 */
[----:B------:R1:W-:Y:S02]  /*0300*/  UTMACCTL.PF [UR4] ;  /* 0x00000000040079b9 */ /* 0x0003e40008040000 */
[----:B-1----:R-:W-:Y:S01]  /*0310*/  NOP ;  /* 0x0000000000007918 */ /* 0x002fe20000000000 */
.L_x_5:
[----:B------:R-:W-:Y:S05]  /*0320*/  BSYNC.RECONVERGENT B0 ;  /* 0x0000000000007941 */ /* 0x000fea0003800200 */
.L_x_4:
[----:B------:R-:W-:Y:S04]  /*0330*/  BSSY.RECONVERGENT B0, `(.L_x_6) ;  /* 0x000000a000007945 */ /* 0x000fe80003800200 */
        /* <DEDUP_REMOVED lines=9> */
.L_x_7:
[----:B------:R-:W-:Y:S05]  /*03d0*/  BSYNC.RECONVERGENT B0 ;  /* 0x0000000000007941 */ /* 0x000fea0003800200 */
.L_x_6:
[----:B------:R-:W1:Y:S01]  /*03e0*/  LDCU.64 UR4, c[0x0][0x888] ;  /* 0x00011100ff0477ac */ /* 0x000e620008000a00 */
[----:B------:R-:W-:Y:S02]  /*03f0*/  UISETP.EQ.U32.AND UP1, UPT, UR8, URZ, UPT ;  /* 0x000000ff0800728c */ /* 0x000fe4000bf22070 */
[----:B------:R-:W-:Y:S02]  /*0400*/  UPLOP3.LUT UP3, UPT, UPT, UPT, UPT, 0x80, 0x8 ;  /* 0x000000000008789c */ /* 0x000fe40003f6f070 */
[----:B-1----:R-:W-:-:S04]  /*0410*/  UISETP.NE.U32.AND UP0, UPT, UR4, URZ, UPT ;  /* 0x000000ff0400728c */ /* 0x002fc8000bf05070 */
[----:B------:R-:W-:-:S04]  /*0420*/  UISETP.NE.AND.EX UP2, UPT, UR5, URZ, UPT, UP0 ;  /* 0x000000ff0500728c */ /* 0x000fc8000bf45300 */
[----:B------:R-:W-:-:S04]  /*0430*/  UISETP.EQ.OR.EX UP4, UPT, UR9, URZ, !UP2, UP1 ;  /* 0x000000ff0900728c */ /* 0x000fc8000d782710 */
[----:B------:R-:W-:-:S06]  /*0440*/  UP2UR UR4, UPR, URZ, 0x10 ;  /* 0x00000010ff047883 */ /* 0x000fcc0008000000 */
[----:B------:R-:W-:Y:S01]  /*0450*/  MOV R236, UR4 ;  /* 0x0000000400ec7c02 */ /* 0x000fe20008000f00 */
[----:B------:R-:W-:Y:S06]  /*0460*/  BRA.U !UP4, `(.L_x_8) ;  /* 0x000000010c207547 */ /* 0x000fec000b800000 */
[----:B------:R-:W-:Y:S01]  /*0470*/  UISETP.NE.U32.AND UP1, UPT, UR8, URZ, UPT ;  /* 0x000000ff0800728c */ /* 0x000fe2000bf25070 */
[----:B-----5:R-:W-:Y:S01]  /*0480*/  FSETP.NEU.AND P0, PT, R121, RZ, PT ;  /* 0x000000ff7900720b */ /* 0x020fe20003f0d000 */
[----:B------:R-:W-:Y:S02]  /*0490*/  USEL UR4, URZ, 0xffffffff, UP2 ;  /* 0xffffffffff047887 */ /* 0x000fe40009000000 */
[----:B------:R-:W-:-:S10]  /*04a0*/  UISETP.NE.AND.EX UP1, UPT, UR9, URZ, UPT, UP1 ;  /* 0x000000ff0900728c */ /* 0x000fd4000bf25310 */
[----:B------:R-:W-:Y:S01]  /*04b0*/  VOTEU.ANY UP0, P0 ;  /* 0x0000000000ff7886 */ /* 0x000fe20000000100 */
[----:B------:R-:W-:-:S04]  /*04c0*/  @!UP1 USEL UR4, URZ, 0xffffffff, UP0 ;  /* 0xffffffffff049887 */ /* 0x000fc80008000000 */
[----:B------:R-:W-:-:S04]  /*04d0*/  ULOP3.LUT UR4, UR4, 0x1, URZ, 0xc0, !UPT ;  /* 0x0000000104047892 */ /* 0x000fc8000f8ec0ff */
[----:B------:R-:W-:-:S11]  /*04e0*/  UISETP.NE.U32.AND UP3, UPT, UR4, 0x1, UPT ;  /* 0x000000010400788c */ /* 0x000fd6000bf65070 */
.L_x_8:
[----:B------:R-:W1:Y:S01]  /*04f0*/  SHFL.IDX PT, R0, R235, RZ, 0x1f ;  /* 0x00001fffeb007589 */ /* 0x000e6200000e0000 */
[----:B------:R-:W-:-:S04]  /*0500*/  UISETP.NE.AND UP0, UPT, UR18, 0x2, UPT ;  /* 0x000000021200788c */ /* 0x000fc8000bf05270 */
[----:B------:R-:W-:Y:S01]  /*0510*/  USEL UR53, URZ, 0x1, UP0 ;  /* 0x00000001ff357887 */ /* 0x000fe20008000000 */
[----:B-1----:R-:W-:-:S13]  /*0520*/  ISETP.NE.AND P0, PT, R0, RZ, PT ;  /* 0x000000ff0000720c */ /* 0x002fda0003f05270 */
[----:B------:R-:W-:Y:S05]  /*0530*/  @P0 BRA `(.L_x_9) ;  /* 0x0000000000380947 */ /* 0x000fea0003800000 */
[----:B------:R-:W1:Y:S01]  /*0540*/  S2UR UR4, SR_CgaCtaId ;  /* 0x00000000000479c3 */ /* 0x000e620000008800 */
[----:B------:R-:W-:Y:S01]  /*0550*/  UMOV UR5, 0x400 ;  /* 0x0000040000057882 */ /* 0x000fe20000000000 */
[----:B------:R-:W-:Y:S01]  /*0560*/  UMOV UR6, 0x1 ;  /* 0x0000000100067882 */ /* 0x000fe20000000000 */
[----:B------:R-:W-:Y:S01]  /*0570*/  ELECT P0, URZ, PT ;  /* 0x0000000000ff782f */ /* 0x000fe20003800000 */
[----:B------:R-:W-:-:S04]  /*0580*/  UIADD3 UR6, UPT, UPT, -UR6, 0x100000, URZ ;  /* 0x0010000006067890 */ /* 0x000fc8000fffe1ff */
[----:B------:R-:W-:Y:S02]  /*0590*/  USHF.L.U32 UR7, UR6, 0xb, URZ ;  /* 0x0000000b06077899 */ /* 0x000fe400080006ff */
[----:B------:R-:W-:Y:S02]  /*05a0*/  USHF.L.U32 UR6, UR6, 0x1, URZ ;  /* 0x0000000106067899 */ /* 0x000fe400080006ff */
[----:B-1----:R-:W-:Y:S01]  /*05b0*/  ULEA UR4, UR4, UR5, 0x18 ;  /* 0x0000000504047291 */ /* 0x002fe2000f8ec0ff */
[----:B------:R-:W1:Y:S11]  /*05c0*/  FENCE.VIEW.ASYNC.S ;  /* 0x00000000000073c6 */ /* 0x000e760000000000 */
[----:B-1----:R1:W2:Y:S01]  /*05d0*/  SYNCS.EXCH.64 URZ, [UR4], UR6 ;  /* 0x0000000604ff75b2 */ /* 0x0022a20008000100 */
[----:B------:R1:W3:Y:S01]  /*05e0*/  SYNCS.EXCH.64 URZ, [UR4+0x10], UR6 ;  /* 0x0000100604ff75b2 */ /* 0x0002e20008000100 */
[----:B------:R1:W4:Y:S01]  /*05f0*/  SYNCS.EXCH.64 URZ, [UR4+0x8], UR6 ;  /* 0x0000080604ff75b2 */ /* 0x0003220008000100 */
[----:B------:R1:W1:Y:S01]  /*0600*/  SYNCS.EXCH.64 URZ, [UR4+0x18], UR6 ;  /* 0x0000180604ff75b2 */ /* 0x0002620008000100 */
[----:B------:R-:W-:Y:S01]  /*0610*/  NOP ;  /* 0x0000000000007918 */ /* 0x000fe20000000000 */
.L_x_9:
[----:B------:R-:W2:Y:S01]  /*0620*/  SHFL.IDX PT, R0, R235, RZ, 0x1f ;  /* 0x00001fffeb007589 */ /* 0x000ea200000e0000 */
[----:B------:R-:W-:Y:S01]  /*0630*/  NOP ;  /* 0x0000000000007918 */ /* 0x000fe20000000000 */
[----:B--2---:R-:W-:-:S13]  /*0640*/  ISETP.NE.AND P0, PT, R0, 0x1, PT ;  /* 0x000000010000780c */ /* 0x004fda0003f05270 */
[----:B------:R-:W-:Y:S05]  /*0650*/  @P0 BRA `(.L_x_10) ;  /* 0x0000000000480947 */ /* 0x000fea0003800000 */
[----:B-1----:R-:W1:Y:S01]  /*0660*/  S2UR UR4, SR_CgaCtaId ;  /* 0x00000000000479c3 */ /* 0x002e620000008800 */
[----:B------:R-:W-:Y:S01]  /*0670*/  UMOV UR5, 0x400 ;  /* 0x0000040000057882 */ /* 0x000fe20000000000 */
[----:B------:R-:W-:Y:S01]  /*0680*/  UMOV UR8, 0x20 ;  /* 0x0000002000087882 */ /* 0x000fe20000000000 */
[----:B------:R-:W-:Y:S01]  /*0690*/  UMOV UR6, 0x80 ;  /* 0x0000008000067882 */ /* 0x000fe20000000000 */
[----:B------:R-:W-:-:S04]  /*06a0*/  UIADD3 UR8, UPT, UPT, -UR8, 0x100000, URZ ;  /* 0x0010000008087890 */ /* 0x000fc8000fffe1ff */
[----:B------:R-:W-:Y:S02]  /*06b0*/  USHF.L.U32 UR9, UR8, 0xb, URZ ;  /* 0x0000000b08097899 */ /* 0x000fe400080006ff */
[----:B------:R-:W-:Y:S02]  /*06c0*/  USHF.L.U32 UR8, UR8, 0x1, URZ ;  /* 0x0000000108087899 */ /* 0x000fe400080006ff */
[----:B------:R-:W-:-:S04]  /*06d0*/  UIADD3 UR6, UPT, UPT, -UR6, 0x100000, URZ ;  /* 0x0010000006067890 */ /* 0x000fc8000fffe1ff */
[----:B------:R-:W-:Y:S02]  /*06e0*/  USHF.L.U32 UR7, UR6, 0xb, URZ ;  /* 0x0000000b06077899 */ /* 0x000fe400080006ff */
[----:B------:R-:W-:Y:S01]  /*06f0*/  USHF.L.U32 UR6, UR6, 0x1, URZ ;  /* 0x0000000106067899 */ /* 0x000fe200080006ff */
[----:B------:R-:W-:Y:S01]  /*0700*/  ELECT P0, URZ, PT ;  /* 0x0000000000ff782f */ /* 0x000fe20003800000 */
[----:B-1----:R-:W-:Y:S01]  /*0710*/  ULEA UR4, UR4, UR5, 0x18 ;  /* 0x0000000504047291 */ /* 0x002fe2000f8ec0ff */
[----:B------:R-:W1:Y:S11]  /*0720*/  FENCE.VIEW.ASYNC.S ;  /* 0x00000000000073c6 */ /* 0x000e760000000000 */
[----:B-1----:R2:W1:Y:S01]  /*0730*/  SYNCS.EXCH.64 URZ, [UR4+0x20], UR8 ;  /* 0x0000200804ff75b2 */ /* 0x0024620008000100 */
[----:B------:R2:W1:Y:S01]  /*0740*/  SYNCS.EXCH.64 URZ, [UR4+0x30], UR6 ;  /* 0x0000300604ff75b2 */ /* 0x0004620008000100 */
[----:B------:R2:W1:Y:S01]  /*0750*/  SYNCS.EXCH.64 URZ, [UR4+0x28], UR8 ;  /* 0x0000280804ff75b2 */ /* 0x0004620008000100 */
[----:B------:R2:W1:Y:S02]  /*0760*/  SYNCS.EXCH.64 URZ, [UR4+0x38], UR6 ;  /* 0x0000380604ff75b2 */ /* 0x0004640008000100 */
[----:B--2---:R-:W-:Y:S01]  /*0770*/  NOP ;  /* 0x0000000000007918 */ /* 0x004fe20000000000 */
.L_x_10:
[----:B------:R-:W2:Y:S01]  /*0780*/  SHFL.IDX PT, R0, R235, RZ, 0x1f ;  /* 0x00001fffeb007589 */ /* 0x000ea200000e0000 */
[----:B------:R-:W-:Y:S01]  /*0790*/  NOP ;  /* 0x0000000000007918 */ /* 0x000fe20000000000 */
[----:B--2---:R-:W-:-:S13]  /*07a0*/  ISETP.NE.AND P0, PT, R0, 0x3, PT ;  /* 0x000000030000780c */ /* 0x004fda0003f05270 */
[----:B------:R-:W-:Y:S05]  /*07b0*/  @P0 BRA `(.L_x_11) ;  /* 0x0000000000300947 */ /* 0x000fea0003800000 */
[----:B-1----:R-:W1:Y:S01]  /*07c0*/  S2UR UR4, SR_CgaCtaId ;  /* 0x00000000000479c3 */ /* 0x002e620000008800 */
[----:B------:R-:W-:Y:S01]  /*07d0*/  UMOV UR6, 0x400 ;  /* 0x0000040000067882 */ /* 0x000fe20000000000 */
[----:B------:R-:W-:Y:S01]  /*07e0*/  UMOV UR5, 0x20 ;  /* 0x0000002000057882 */ /* 0x000fe20000000000 */
[----:B------:R-:W-:Y:S01]  /*07f0*/  ELECT P0, URZ, PT ;  /* 0x0000000000ff782f */ /* 0x000fe20003800000 */
[----:B-1----:R-:W-:Y:S02]  /*0800*/  ULEA UR6, UR4, UR6, 0x18 ;  /* 0x0000000604067291 */ /* 0x002fe4000f8ec0ff */
[----:B------:R-:W-:-:S04]  /*0810*/  UIADD3 UR4, UPT, UPT, -UR5, 0x100000, URZ ;  /* 0x0010000005047890 */ /* 0x000fc8000fffe1ff */
[----:B------:R-:W-:Y:S02]  /*0820*/  USHF.L.U32 UR5, UR4, 0xb, URZ ;  /* 0x0000000b04057899 */ /* 0x000fe400080006ff */
[----:B------:R-:W-:Y:S01]  /*0830*/  USHF.L.U32 UR4, UR4, 0x1, URZ ;  /* 0x0000000104047899 */ /* 0x000fe200080006ff */
[----:B------:R-:W1:Y:S11]  /*0840*/  FENCE.VIEW.ASYNC.S ;  /* 0x00000000000073c6 */ /* 0x000e760000000000 */
[----:B-1----:R2:W1:Y:S01]  /*0850*/  SYNCS.EXCH.64 URZ, [UR6+0x40], UR4 ;  /* 0x0000400406ff75b2 */ /* 0x0024620008000100 */
[----:B------:R2:W1:Y:S02]  /*0860*/  SYNCS.EXCH.64 URZ, [UR6+0x48], UR4 ;  /* 0x0000480406ff75b2 */ /* 0x0004640008000100 */
[----:B--2---:R-:W-:Y:S01]  /*0870*/  NOP ;  /* 0x0000000000007918 */ /* 0x004fe20000000000 */
.L_x_11:
[----:B------:R-:W2:Y:S01]  /*0880*/  SHFL.IDX PT, R0, R235, RZ, 0x1f ;  /* 0x00001fffeb007589 */ /* 0x000ea200000e0000 */
[----:B------:R-:W-:Y:S01]  /*0890*/  NOP ;  /* 0x0000000000007918 */ /* 0x000fe20000000000 */
[----:B--2---:R-:W-:-:S13]  /*08a0*/  ISETP.NE.AND P0, PT, R0, 0x4, PT ;  /* 0x000000040000780c */ /* 0x004fda0003f05270 */
[----:B------:R-:W-:Y:S05]  /*08b0*/  @P0 BRA `(.L_x_12) ;  /* 0x00000000004c0947 */ /* 0x000fea0003800000 */
[----:B-1----:R-:W1:Y:S01]  /*08c0*/  S2UR UR6, SR_CgaCtaId ;  /* 0x00000000000679c3 */ /* 0x002e620000008800 */
[----:B------:R-:W-:Y:S01]  /*08d0*/  UMOV UR4, 0x100 ;  /* 0x0000010000047882 */ /* 0x000fe20000000000 */
[----:B------:R-:W-:Y:S01]  /*08e0*/  UMOV UR5, 0x400 ;  /* 0x0000040000057882 */ /* 0x000fe20000000000 */
[----:B------:R-:W-:Y:S01]  /*08f0*/  USEL UR4, UR4, 0xe0, UP3 ;  /* 0x000000e004047887 */ /* 0x000fe20009800000 */
[----:B------:R-:W-:Y:S01]  /*0900*/  UMOV UR8, 0x1 ;  /* 0x0000000100087882 */ /* 0x000fe20000000000 */
[----:B------:R-:W-:Y:S01]  /*0910*/  ELECT P0, URZ, PT ;  /* 0x0000000000ff782f */ /* 0x000fe20003800000 */
[----:B------:R-:W-:-:S04]  /*0920*/  UIADD3 UR8, UPT, UPT, -UR8, 0x100000, URZ ;  /* 0x0010000008087890 */ /* 0x000fc8000fffe1ff */
[----:B------:R-:W-:Y:S02]  /*0930*/  USHF.L.U32 UR9, UR8, 0xb, URZ ;  /* 0x0000000b08097899 */ /* 0x000fe400080006ff */
[----:B------:R-:W-:Y:S02]  /*0940*/  USHF.L.U32 UR8, UR8, 0x1, URZ ;  /* 0x0000000108087899 */ /* 0x000fe400080006ff */
[----:B-1----:R-:W-:Y:S02]  /*0950*/  ULEA UR6, UR6, UR5, 0x18 ;  /* 0x0000000506067291 */ /* 0x002fe4000f8ec0ff */
[----:B------:R-:W-:-:S04]  /*0960*/  UIADD3 UR4, UPT, UPT, -UR4, 0x100000, URZ ;  /* 0x0010000004047890 */ /* 0x000fc8000fffe1ff */
[----:B------:R-:W-:Y:S02]  /*0970*/  USHF.L.U32 UR5, UR4, 0xb, URZ ;  /* 0x0000000b04057899 */ /* 0x000fe400080006ff */
[----:B------:R-:W-:Y:S01]  /*0980*/  USHF.L.U32 UR4, UR4, 0x1, URZ ;  /* 0x0000000104047899 */ /* 0x000fe200080006ff */
[----:B------:R-:W1:Y:S03]  /*0990*/  FENCE.VIEW.ASYNC.S ;  /* 0x00000000000073c6 */ /* 0x000e660000000000 */
[----:B-1----:R2:W1:Y:S08]  /*09a0*/  SYNCS.EXCH.64 URZ, [UR6+0x50], UR8 ;  /* 0x0000500806ff75b2 */ /* 0x0024700008000100 */
[----:B------:R2:W1:Y:S01]  /*09b0*/  SYNCS.EXCH.64 URZ, [UR6+0x60], UR4 ;  /* 0x0000600406ff75b2 */ /* 0x0004620008000100 */
[----:B------:R2:W1:Y:S01]  /*09c0*/  SYNCS.EXCH.64 URZ, [UR6+0x58], UR8 ;  /* 0x0000580806ff75b2 */ /* 0x0004620008000100 */
[----:B------:R2:W1:Y:S02]  /*09d0*/  SYNCS.EXCH.64 URZ, [UR6+0x68], UR4 ;  /* 0x0000680406ff75b2 */ /* 0x0004640008000100 */
[----:B--2---:R-:W-:Y:S01]  /*09e0*/  NOP ;  /* 0x0000000000007918 */ /* 0x004fe20000000000 */
.L_x_12:
        /* <DEDUP_REMOVED lines=20> */
[----:B------:R2:W1:Y:S01]  /*0b30*/  SYNCS.EXCH.64 URZ, [UR4+0x98], UR6 ;  /* 0x0000980604ff75b2 */ /* 0x0004620008000100 */
[----:B------:R2:W1:Y:S01]  /*0b40*/  SYNCS.EXCH.64 URZ, [UR4+0x80], UR8 ;  /* 0x0000800804ff75b2 */ /* 0x0004620008000100 */
[----:B------:R2:W1:Y:S01]  /*0b50*/  SYNCS.EXCH.64 URZ, [UR4+0xa0], UR6 ;  /* 0x0000a00604ff75b2 */ /* 0x0004620008000100 */
[----:B------:R2:W1:Y:S01]  /*0b60*/  SYNCS.EXCH.64 URZ, [UR4+0x88], UR8 ;  /* 0x0000880804ff75b2 */ /* 0x0004620008000100 */
[----:B------:R2:W1:Y:S02]  /*0b70*/  SYNCS.EXCH.64 URZ, [UR4+0xa8], UR6 ;  /* 0x0000a80604ff75b2 */ /* 0x0004640008000100 */
[----:B--2---:R-:W-:Y:S01]  /*0b80*/  NOP ;  /* 0x0000000000007918 */ /* 0x004fe20000000000 */
.L_x_13:
[----:B------:R-:W2:Y:S01]  /*0b90*/  SHFL.IDX PT, R0, R235, RZ, 0x1f ;  /* 0x00001fffeb007589 */ /* 0x000ea200000e0000 */
[----:B------:R-:W1:Y:S01]  /*0ba0*/  S2UR UR46, SR_CTAID.X ;  /* 0x00000000002e79c3 */ /* 0x000e620000002500 */
[----:B------:R-:W-:-:S07]  /*0bb0*/  NOP ;  /* 0x0000000000007918 */ /* 0x000fce0000000000 */
[----:B------:R-:W1:Y:S01]  /*0bc0*/  S2UR UR47, SR_CTAID.Y ;  /* 0x00000000002f79c3 */ /* 0x000e620000002600 */
[----:B--2---:R-:W-:-:S13]  /*0bd0*/  ISETP.NE.AND P0, PT, R0, 0x3, PT ;  /* 0x000000030000780c */ /* 0x004fda0003f05270 */
[----:B-1----:R-:W-:Y:S05]  /*0be0*/  @P0 BRA `(.L_x_14) ;  /* 0x0000000000380947 */ /* 0x002fea0003800000 */
        /* <DEDUP_REMOVED lines=9> */
[----:B-1----:R1:W2:Y:S01]  /*0c80*/  SYNCS.EXCH.64 URZ, [UR4+0xb0], UR6 ;  /* 0x0000b00604ff75b2 */ /* 0x0022a20008000100 */
[----:B------:R1:W1:Y:S01]  /*0c90*/  SYNCS.EXCH.64 URZ, [UR4+0xc0], UR6 ;  /* 0x0000c00604ff75b2 */ /* 0x0002620008000100 */
[----:B------:R1:W1:Y:S01]  /*0ca0*/  SYNCS.EXCH.64 URZ, [UR4+0xb8], UR6 ;  /* 0x0000b80604ff75b2 */ /* 0x0002620008000100 */
[----:B------:R1:W1:Y:S01]  /*0cb0*/  SYNCS.EXCH.64 URZ, [UR4+0xc8], UR6 ;  /* 0x0000c80604ff75b2 */ /* 0x0002620008000100 */
[----:B------:R-:W-:Y:S01]  /*0cc0*/  NOP ;  /* 0x0000000000007918 */ /* 0x000fe20000000000 */
.L_x_14:
[----:B------:R-:W-:-:S05]  /*0cd0*/  CS2R.32 R2, SR_CgaSize ;  /* 0x0000000000027805 */ /* 0x000fca0000008a00 */
[----:B------:R-:W-:-:S05]  /*0ce0*/  IMAD R2, R2, -0xa0, RZ ;  /* 0xffffff6002027824 */ /* 0x000fca00078e02ff */
[----:B------:R-:W-:-:S14]  /*0cf0*/  R2UR UR5, R2 ;  /* 0x00000000020572ca */ /* 0x000fdc00000e0000 */
[----:B------:R-:W3:Y:S01]  /*0d00*/  LDCU UR5, c[0x0][UR5+0x2b0] ;  /* 0x00005600050577ac */ /* 0x000ee20008000800 */
[----:B------:R-:W-:Y:S01]  /*0d10*/  I2FP.F32.U32 R2, UR46 ;  /* 0x0000002e00027c45 */ /* 0x000fe20008201000 */
[----:B------:R-:W-:Y:S01]  /*0d20*/  NOP ;  /* 0x0000000000007918 */ /* 0x000fe20000000000 */
[----:B------:R-:W-:Y:S02]  /*0d30*/  I2FP.F32.U32 R0, UR47 ;  /* 0x0000002f00007c45 */ /* 0x000fe40008201000 */
[----:B------:R-:W-:-:S06]  /*0d40*/  RPCMOV.32 Rpc.LO, R2 ;  /* 0x0000000200007352 */ /* 0x000fcc0000000000 */
[----:B------:R-:W-:-:S05]  /*0d50*/  CS2R.32 R2, SR_CgaSize ;  /* 0x0000000000027805 */ /* 0x000fca0000008a00 */
[----:B------:R-:W-:-:S05]  /*0d60*/  IMAD R2, R2, -0xa0, RZ ;  /* 0xffffff6002027824 */ /* 0x000fca00078e02ff */
[----:B-1----:R-:W-:Y:S02]  /*0d70*/  R2UR UR4, R2 ;  /* 0x00000000020472ca */ /* 0x002fe400000e0000 */
[----:B------:R-:W-:-:S12]  /*0d80*/  RPCMOV.32 R2, Rpc.LO ;  /* 0x0000000000027353 */ /* 0x000fd80000000000 */
[----:B------:R-:W1:Y:S01]  /*0d90*/  LDCU UR4, c[0x0][UR4+0x2b4] ;  /* 0x00005680040477ac */ /* 0x000e620008000800 */
[----:B------:R-:W1:Y:S01]  /*0da0*/  S2UR UR36, SR_CTAID.Z ;  /* 0x00000000002479c3 */ /* 0x000e620000002700 */
[----:B------:R-:W4:Y:S01]  /*0db0*/  LDCU UR19, c[0x0][0xb24] ;  /* 0x00016480ff1377ac */ /* 0x000f220008000800 */
[----:B------:R-:W-:-:S06]  /*0dc0*/  RPCMOV.32 Rpc.LO, R2 ;  /* 0x0000000200007352 */ /* 0x000fcc0000000000 */
[----:B------:R-:W-:-:S05]  /*0dd0*/  CS2R.32 R2, SR_CgaSize ;  /* 0x0000000000027805 */ /* 0x000fca0000008a00 */
[----:B------:R-:W-:-:S05]  /*0de0*/  IMAD R2, R2, -0xa0, RZ ;  /* 0xffffff6002027824 */ /* 0x000fca00078e02ff */
[----:B------:R-:W-:Y:S02]  /*0df0*/  R2UR UR61, R2 ;  /* 0x00000000023d72ca */ /* 0x000fe400000e0000 */
[----:B------:R-:W-:-:S12]  /*0e00*/  RPCMOV.32 R2, Rpc.LO ;  /* 0x0000000000027353 */ /* 0x000fd80000000000 */
[----:B------:R-:W2:Y:S01]  /*0e10*/  LDCU UR61, c[0x0][UR61+0x2a0] ;  /* 0x000054003d3d77ac */ /* 0x000ea20008000800 */
[----:B------:R-:W-:-:S06]  /*0e20*/  RPCMOV.32 Rpc.LO, R2 ;  /* 0x0000000200007352 */ /* 0x000fcc0000000000 */
[----:B------:R-:W-:-:S05]  /*0e30*/  CS2R.32 R2, SR_CgaSize ;  /* 0x0000000000027805 */ /* 0x000fca0000008a00 */
[----:B------:R-:W-:-:S05]  /*0e40*/  IMAD R2, R2, -0xa0, RZ ;  /* 0xffffff6002027824 */ /* 0x000fca00078e02ff */
[----:B------:R-:W-:Y:S02]  /*0e50*/  R2UR UR60, R2 ;  /* 0x00000000023c72ca */ /* 0x000fe400000e0000 */
[----:B------:R-:W-:-:S12]  /*0e60*/  RPCMOV.32 R2, Rpc.LO ;  /* 0x0000000000027353 */ /* 0x000fd80000000000 */
[----:B------:R-:W2:Y:S01]  /*0e70*/  LDCU UR60, c[0x0][UR60+0x2a4] ;  /* 0x000054803c3c77ac */ /* 0x000ea20008000800 */
[----:B---3--:R-:W-:Y:S01]  /*0e80*/  FMUL R2, R2, UR5 ;  /* 0x0000000502027c20 */ /* 0x008fe20008400000 */
[----:B-1----:R-:W-:-:S05]  /*0e90*/  FMUL R0, R0, UR4 ;  /* 0x0000000400007c20 */ /* 0x002fca0008400000 */
[----:B------:R-:W1:Y:S01]  /*0ea0*/  F2I.U32.TRUNC.NTZ R2, R2 ;  /* 0x0000000200027305 */ /* 0x000e62000020f000 */
[----:B----4-:R-:W-:-:S07]  /*0eb0*/  UISETP.GE.AND UP0, UPT, UR19, 0x1, UPT ;  /* 0x000000011300788c */ /* 0x010fce000bf06270 */
[----:B------:R-:W3:Y:S01]  /*0ec0*/  F2I.U32.TRUNC.NTZ R0, R0 ;  /* 0x0000000000007305 */ /* 0x000ee2000020f000 */
[----:B-1----:R-:W-:Y:S02]  /*0ed0*/  R2UR UR4, R2 ;  /* 0x00000000020472ca */ /* 0x002fe400000e0000 */
[----:B---3--:R-:W-:-:S11]  /*0ee0*/  R2UR UR6, R0 ;  /* 0x00000000000672ca */ /* 0x008fd600000e0000 */
[----:B------:R-:W-:-:S04]  /*0ef0*/  UIADD3 UR5, UPT, UPT, -UR4, URZ, URZ ;  /* 0x000000ff04057290 */ /* 0x000fc8000fffe1ff */
[----:B--2---:R-:W-:Y:S02]  /*0f00*/  UIMAD UR61, UR61, UR5, UR46 ;  /* 0x000000053d3d72a4 */ /* 0x004fe4000f8e022e */
[----:B------:R-:W-:-:S04]  /*0f10*/  UIADD3 UR4, UPT, UPT, -UR6, URZ, URZ ;  /* 0x000000ff06047290 */ /* 0x000fc8000fffe1ff */
[----:B------:R-:W-:Y:S01]  /*0f20*/  UIMAD UR60, UR60, UR4, UR47 ;  /* 0x000000043c3c72a4 */ /* 0x000fe2000f8e022f */
[----:B------:R-:W-:Y:S06]  /*0f30*/  BAR.SYNC.DEFER_BLOCKING 0x0 ;  /* 0x0000000000007b1d */ /* 0x000fec0000010000 */
[----:B------:R-:W-:Y:S05]  /*0f40*/  BRA.U !UP0, `(.L_x_15) ;  /* 0x0000000108d47547 */ /* 0x000fea000b800000 */
[----:B------:R-:W1:Y:S01]  /*0f50*/  LDCU.128 UR20, c[0x0][0xb10] ;  /* 0x00016200ff1477ac */ /* 0x000e620008000c00 */
[----:B------:R-:W2:Y:S01]  /*0f60*/  LDCU UR6, c[0x0][0x370] ;  /* 0x00006e00ff0677ac */ /* 0x000ea20008000800 */
[----:B------:R-:W3:Y:S01]  /*0f70*/  LDCU UR4, c[0x0][0x374] ;  /* 0x00006e80ff0477ac */ /* 0x000ee20008000800 */
[----:B------:R-:W4:Y:S01]  /*0f80*/  LDCU UR24, c[0x0][0xb0c] ;  /* 0x00016180ff1877ac */ /* 0x000f220008000800 */
[----:B------:R-:W4:Y:S01]  /*0f90*/  LDCU UR5, c[0x0][0xb20] ;  /* 0x00016400ff0577ac */ /* 0x000f220008000800 */
[----:B------:R-:W4:Y:S01]  /*0fa0*/  LDCU.64 UR16, c[0x0][0xb28] ;  /* 0x00016500ff1077ac */ /* 0x000f220008000a00 */
[----:B-1----:R-:W-:Y:S02]  /*0fb0*/  UISETP.NE.AND UP0, UPT, UR22, 0x1, UPT ;  /* 0x000000011600788c */ /* 0x002fe4000bf05270 */
[----:B---3--:R-:W-:Y:S02]  /*0fc0*/  UIMAD.WIDE.U32 UR8, UR4, UR23, URZ ;  /* 0x00000017040872a5 */ /* 0x008fe4000f8e00ff */
[----:B--2---:R-:W-:-:S02]  /*0fd0*/  UIMAD.WIDE.U32 UR10, UR6, UR20, URZ ;  /* 0x00000014060a72a5 */ /* 0x004fc4000f8e00ff */
[----:B----4-:R-:W-:Y:S02]  /*0fe0*/  UISETP.NE.AND UP1, UPT, UR24, 0x1, UPT ;  /* 0x000000011800788c */ /* 0x010fe4000bf25270 */
[----:B------:R-:W-:Y:S01]  /*0ff0*/  UISETP.NE.AND UP4, UPT, UR19, 0x1, UPT ;  /* 0x000000011300788c */ /* 0x000fe2000bf85270 */
[----:B------:R-:W-:Y:S02]  /*1000*/  UMOV UR8, UR9 ;  /* 0x0000000900087c82 */ /* 0x000fe40008000000 */
[----:B------:R-:W-:Y:S01]  /*1010*/  UMOV UR10, UR11 ;  /* 0x0000000b000a7c82 */ /* 0x000fe20008000000 */
[----:B------:R-:W-:Y:S02]  /*1020*/  @UP0 USHF.R.U32.HI UR4, URZ, UR5, UR8 ;  /* 0x00000005ff040299 */ /* 0x000fe40008011608 */
[----:B------:R-:W-:Y:S02]  /*1030*/  UIMAD.WIDE.U32 UR12, UR47, UR23, URZ ;  /* 0x000000172f0c72a5 */ /* 0x000fe4000f8e00ff */
[----:B------:R-:W-:-:S02]  /*1040*/  UIMAD.WIDE.U32 UR8, UR4, UR16, URZ ;  /* 0x00000010040872a5 */ /* 0x000fc4000f8e00ff */
[----:B------:R-:W-:Y:S02]  /*1050*/  @UP1 USHF.R.U32.HI UR6, URZ, UR21, UR10 ;  /* 0x00000015ff061299 */ /* 0x000fe4000801160a */
[----:B------:R-:W-:Y:S02]  /*1060*/  UIMAD.WIDE.U32 UR14, UR46, UR20, URZ ;  /* 0x000000142e0e72a5 */ /* 0x000fe4000f8e00ff */
[----:B------:R-:W-:Y:S01]  /*1070*/  UIMAD.WIDE.U32 UR10, UR6, UR16, URZ ;  /* 0x00000010060a72a5 */ /* 0x000fe2000f8e00ff */
[----:B------:R-:W-:Y:S01]  /*1080*/  UMOV UR12, UR13 ;  /* 0x0000000d000c7c82 */ /* 0x000fe20008000000 */
[----:B------:R-:W-:Y:S01]  /*1090*/  UMOV UR8, UR9 ;  /* 0x0000000900087c82 */ /* 0x000fe20008000000 */
[----:B------:R-:W-:Y:S02]  /*10a0*/  USHF.R.U32.HI UR12, URZ, UR5, UR12 ;  /* 0x00000005ff0c7299 */ /* 0x000fe4000801160c */
[----:B------:R-:W-:Y:S01]  /*10b0*/  @UP4 USHF.R.U32.HI UR4, URZ, UR17, UR8 ;  /* 0x00000011ff044299 */ /* 0x000fe20008011608 */
[----:B------:R-:W-:Y:S01]  /*10c0*/  UMOV UR14, UR15 ;  /* 0x0000000f000e7c82 */ /* 0x000fe20008000000 */
[----:B------:R-:W-:Y:S01]  /*10d0*/  UMOV UR10, UR11 ;  /* 0x0000000b000a7c82 */ /* 0x000fe20008000000 */
[----:B------:R-:W-:-:S02]  /*10e0*/  USHF.R.U32.HI UR14, URZ, UR21, UR14 ;  /* 0x00000015ff0e7299 */ /* 0x000fc4000801160e */
[----:B------:R-:W-:Y:S02]  /*10f0*/  USEL UR5, UR47, UR12, !UP0 ;  /* 0x0000000c2f057287 */ /* 0x000fe4000c000000 */
[----:B------:R-:W-:Y:S02]  /*1100*/  @UP4 USHF.R.U32.HI UR6, URZ, UR17, UR10 ;  /* 0x00000011ff064299 */ /* 0x000fe4000801160a */
[----:B------:R-:W-:Y:S02]  /*1110*/  UIMAD UR7, UR4, UR19, URZ ;  /* 0x00000013040772a4 */ /* 0x000fe4000f8e02ff */
[----:B------:R-:W-:Y:S02]  /*1120*/  USEL UR4, UR46, UR14, !UP1 ;  /* 0x0000000e2e047287 */ /* 0x000fe4000c800000 */
[----:B------:R-:W-:Y:S02]  /*1130*/  UIMAD UR10, UR6, UR19, URZ ;  /* 0x00000013060a72a4 */ /* 0x000fe4000f8e02ff */
[----:B------:R-:W-:-:S02]  /*1140*/  UISETP.GE.AND UP0, UPT, UR5, UR7, UPT ;  /* 0x000000070500728c */ /* 0x000fc4000bf06270 */
[----:B------:R-:W-:Y:S02]  /*1150*/  UIMAD.WIDE.U32 UR8, UR5, UR16, URZ ;  /* 0x00000010050872a5 */ /* 0x000fe4000f8e00ff */
[----:B------:R-:W-:Y:S02]  /*1160*/  UISETP.GE.OR UP0, UPT, UR4, UR10, UP0 ;  /* 0x0000000a0400728c */ /* 0x000fe40008706670 */
[----:B------:R-:W-:Y:S02]  /*1170*/  UIMAD.WIDE.U32 UR10, UR4, UR16, URZ ;  /* 0x00000010040a72a5 */ /* 0x000fe4000f8e00ff */
[----:B------:R-:W-:Y:S01]  /*1180*/  UIADD3 UR10, UPT, UPT, -UR4, URZ, URZ ;  /* 0x000000ff040a7290 */ /* 0x000fe2000fffe1ff */
[----:B------:R-:W-:Y:S01]  /*1190*/  UMOV UR7, UR9 ;  /* 0x0000000900077c82 */ /* 0x000fe20008000000 */
[----:B------:R-:W-:Y:S02]  /*11a0*/  UIADD3 UR9, UPT, UPT, -UR5, URZ, URZ ;  /* 0x000000ff05097290 */ /* 0x000fe4000fffe1ff */
[----:B------:R-:W-:-:S03]  /*11b0*/  USHF.R.U32.HI UR7, URZ, UR17, UR7 ;  /* 0x00000011ff077299 */ /* 0x000fc60008011607 */
[----:B------:R-:W-:Y:S01]  /*11c0*/  @!UP0 UMOV UR8, UR11 ;  /* 0x0000000b00088c82 */ /* 0x000fe20008000000 */
[----:B------:R-:W-:Y:S02]  /*11d0*/  UIMAD UR47, UR22, UR9, UR47 ;  /* 0x00000009162f72a4 */ /* 0x000fe4000f8e022f */
[----:B------:R-:W-:Y:S02]  /*11e0*/  USEL UR7, UR5, UR7, !UP4 ;  /* 0x0000000705077287 */ /* 0x000fe4000e000000 */
[----:B------:R-:W-:Y:S02]  /*11f0*/  @!UP0 USHF.R.U32.HI UR8, URZ, UR17, UR8 ;  /* 0x00000011ff088299 */ /* 0x000fe40008011608 */
[----:B------:R-:W-:Y:S02]  /*1200*/  UIADD3 UR9, UPT, UPT, -UR7, URZ, URZ ;  /* 0x000000ff07097290 */ /* 0x000fe4000fffe1ff */
[----:B------:R-:W-:Y:S02]  /*1210*/  @!UP0 USEL UR8, UR4, UR8, !UP4 ;  /* 0x0000000804088287 */ /* 0x000fe4000e000000 */
[----:B------:R-:W-:-:S02]  /*1220*/  UIMAD UR9, UR19, UR9, UR5 ;  /* 0x00000009130972a4 */ /* 0x000fc4000f8e0205 */
[----:B------:R-:W-:Y:S02]  /*1230*/  @!UP0 UIADD3 UR7, UPT, UPT, UR7, -UR8, URZ ;  /* 0x8000000807078290 */ /* 0x000fe4000fffe0ff */
[----:B------:R-:W-:Y:S02]  /*1240*/  @!UP0 UIMAD UR8, UR9, UR6, UR8 ;  /* 0x00000006090882a4 */ /* 0x000fe4000f8e0208 */
[----:B------:R-:W-:Y:S02]  /*1250*/  @!UP0 UIMAD UR5, UR7, UR19, UR4 ;  /* 0x00000013070582a4 */ /* 0x000fe4000f8e0204 */
[----:B------:R-:W-:Y:S02]  /*1260*/  UIMAD UR6, UR24, UR10, UR46 ;  /* 0x0000000a180672a4 */ /* 0x000fe4000f8e022e */
[----:B------:R-:W-:Y:S01]  /*1270*/  UIMAD UR47, UR5, UR22, UR47 ;  /* 0x00000016052f72a4 */ /* 0x000fe2000f8e022f */
[----:B------:R-:W-:Y:S02]  /*1280*/  @!UP0 UMOV UR4, UR8 ;  /* 0x0000000800048c82 */ /* 0x000fe40008000000 */
[----:B------:R-:W-:-:S12]  /*1290*/  UIMAD UR46, UR4, UR24, UR6 ;  /* 0x00000018042e72a4 */ /* 0x000fd8000f8e0206 */
.L_x_15:
[----:B------:R-:W1:Y:S01]  /*12a0*/  LDCU UR4, c[0x0][0xb30] ;  /* 0x00016600ff0477ac */ /* 0x000e620008000800 */
[----:B------:R-:W2:Y:S01]  /*12b0*/  S2UR UR15, SR_CgaCtaId ;  /* 0x00000000000f79c3 */ /* 0x000ea20000008800 */
[----:B-1----:R-:W-:-:S09]  /*12c0*/  UISETP.NE.AND UP0, UPT, UR4, 0x1, UPT ;  /* 0x000000010400788c */ /* 0x002fd2000bf05270 */
[----:B--2---:R-:W-:Y:S05]  /*12d0*/  BRA.U UP0, `(.L_x_16) ;  /* 0x0000000100447547 */ /* 0x004fea000b800000 */
[----:B------:R-:W1:Y:S01]  /*12e0*/  LDCU.128 UR8, c[0x0][0xb10] ;  /* 0x00016200ff0877ac */ /* 0x000e620008000c00 */
[----:B------:R-:W2:Y:S01]  /*12f0*/  LDCU UR12, c[0x0][0xb0c] ;  /* 0x00016180ff0c77ac */ /* 0x000ea20008000800 */
[----:B------:R-:W3:Y:S01]  /*1300*/  LDCU UR13, c[0x0][0xb20] ;  /* 0x00016400ff0d77ac */ /* 0x000ee20008000800 */
[----:B-1----:R-:W-:Y:S02]  /*1310*/  UIMAD.WIDE.U32 UR6, UR46, UR8, URZ ;  /* 0x000000082e0672a5 */ /* 0x002fe4000f8e00ff */
[----:B------:R-:W-:Y:S02]  /*1320*/  UIMAD.WIDE.U32 UR4, UR47, UR11, URZ ;  /* 0x0000000b2f0472a5 */ /* 0x000fe4000f8e00ff */
[----:B--2---:R-:W-:Y:S02]  /*1330*/  UISETP.NE.AND UP1, UPT, UR12, 0x1, UPT ;  /* 0x000000010c00788c */ /* 0x004fe4000bf25270 */
[----:B------:R-:W-:Y:S01]  /*1340*/  UISETP.NE.AND UP0, UPT, UR10, 0x1, UPT ;  /* 0x000000010a00788c */ /* 0x000fe2000bf05270 */
[----:B------:R-:W-:-:S02]  /*1350*/  UMOV UR6, UR7 ;  /* 0x0000000700067c82 */ /* 0x000fc40008000000 */
[----:B------:R-:W-:Y:S01]  /*1360*/  UMOV UR4, UR5 ;  /* 0x0000000500047c82 */ /* 0x000fe20008000000 */
[----:B------:R-:W-:Y:S02]  /*1370*/  USHF.R.U32.HI UR6, URZ, UR9, UR6 ;  /* 0x00000009ff067299 */ /* 0x000fe40008011606 */
[----:B---3--:R-:W-:Y:S02]  /*1380*/  USHF.R.U32.HI UR4, URZ, UR13, UR4 ;  /* 0x0000000dff047299 */ /* 0x008fe40008011604 */
[----:B------:R-:W-:Y:S02]  /*1390*/  USEL UR5, UR46, UR6, !UP1 ;  /* 0x000000062e057287 */ /* 0x000fe4000c800000 */
[----:B------:R-:W-:-:S04]  /*13a0*/  USEL UR4, UR47, UR4, !UP0 ;  /* 0x000000042f047287 */ /* 0x000fc8000c000000 */
[----:B------:R-:W-:Y:S02]  /*13b0*/  UIADD3 UR6, UPT, UPT, UR5, -UR4, URZ ;  /* 0x8000000405067290 */ /* 0x000fe4000fffe0ff */
[----:B------:R-:W-:Y:S02]  /*13c0*/  UIADD3 UR4, UPT, UPT, -UR5, UR4, URZ ;  /* 0x0000000405047290 */ /* 0x000fe4000fffe1ff */
[----:B------:R-:W-:Y:S02]  /*13d0*/  UIMAD UR47, UR6, UR10, UR47 ;  /* 0x0000000a062f72a4 */ /* 0x000fe4000f8e022f */
[----:B------:R-:W-:-:S12]  /*13e0*/  UIMAD UR46, UR4, UR12, UR46 ;  /* 0x0000000c042e72a4 */ /* 0x000fd8000f8e022e */
.L_x_16:
[----:B------:R-:W-:Y:S01]  /*13f0*/  BAR.SYNC.DEFER_BLOCKING 0x0 ;  /* 0x0000000000007b1d */ /* 0x000fe20000010000 */
[----:B------:R-:W-:Y:S01]  /*1400*/  UISETP.NE.AND UP0, UPT, UR18, 0x2, UPT ;  /* 0x000000021200788c */ /* 0x000fe2000bf05270 */
[----:B------:R-:W-:Y:S02]  /*1410*/  ISETP.NE.OR P3, PT, R3, 0x2, !P3 ;  /* 0x000000020300780c */ /* 0x000fe40005f65670 */
[----:B------:R-:W-:Y:S02]  /*1420*/  LOP3.LUT R0, R238, 0x1f, RZ, 0xc0, !PT ;  /* 0x0000001fee007812 */ /* 0x000fe400078ec0ff */
[----:B------:R-:W1:Y:S04]  /*1430*/  LDCU UR21, c[0x0][0xb24] ;  /* 0x00016480ff1577ac */ /* 0x000e680008000800 */
[----:B------:R-:W-:Y:S05]  /*1440*/  BRA.U UP0, `(.L_x_17) ;  /* 0x0000001100987547 */ /* 0x000fea000b800000 */
[----:B------:R-:W2:Y:S01]  /*1450*/  LDCU UR6, c[0x0][0x38c] ;  /* 0x00007180ff0677ac */ /* 0x000ea20008000800 */
[----:B------:R-:W-:Y:S01]  /*1460*/  PLOP3.LUT P1, PT, PT, PT, UP3, 0x80, 0x8 ;  /* 0x000000000008781c */ /* 0x000fe20003f2f038 */
[----:B------:R-:W-:Y:S01]  /*1470*/  IMAD.MOV.U32 R12, RZ, RZ, 0x1 ;  /* 0x00000001ff0c7424 */ /* 0x000fe200078e00ff */
[----:B------:R-:W-:Y:S02]  /*1480*/  ISETP.EQ.OR P2, PT, R0, RZ, P3 ;  /* 0x000000ff0000720c */ /* 0x000fe40001f42670 */
[----:B------:R-:W-:Y:S02]  /*1490*/  CS2R R10, SRZ ;  /* 0x00000000000a7805 */ /* 0x000fe4000001ff00 */
[----:B------:R-:W-:Y:S01]  /*14a0*/  PLOP3.LUT P1, PT, P1, PT, PT, 0x8, 0x80 ;  /* 0x000000000080781c */ /* 0x000fe20000f2e170 */
[----:B------:R-:W-:Y:S01]  /*14b0*/  IMAD.MOV.U32 R9, RZ, RZ, RZ ;  /* 0x000000ffff097224 */ /* 0x000fe200078e00ff */
[----:B------:R-:W3:Y:S01]  /*14c0*/  LDCU UR43, c[0x0][0x370] ;  /* 0x00006e00ff2b77ac */ /* 0x000ee20008000800 */
[----:B------:R-:W-:Y:S01]  /*14d0*/  IMAD.MOV.U32 R8, RZ, RZ, 0x1 ;  /* 0x00000001ff087424 */ /* 0x000fe200078e00ff */
[----:B------:R-:W4:Y:S01]  /*14e0*/  LDCU.64 UR40, c[0x0][0x348] ;  /* 0x00006900ff2877ac */ /* 0x000f220008000a00 */
[----:B------:R-:W1:Y:S01]  /*14f0*/  LDCU UR42, c[0x0][0x374] ;  /* 0x00006e80ff2a77ac */ /* 0x000e620008000800 */
[----:B--2---:R-:W-:-:S02]  /*1500*/  UIADD3 UR5, UPT, UPT, UR6, 0x7f, URZ ;  /* 0x0000007f06057890 */ /* 0x004fc4000fffe0ff */
[----:B------:R-:W-:Y:S02]  /*1510*/  UIADD3 UR49, UPT, UPT, UR6, 0xfe, URZ ;  /* 0x000000fe06317890 */ /* 0x000fe4000fffe0ff */
[----:B------:R-:W-:Y:S01]  /*1520*/  USHF.R.S32.HI UR4, URZ, 0x1f, UR5 ;  /* 0x0000001fff047899 */ /* 0x000fe20008011405 */
[----:B------:R-:W-:-:S03]  /*1530*/  UMOV UR29, URZ ;  /* 0x000000ff001d7c82 */ /* 0x000fc60008000000 */
[----:B------:R-:W-:Y:S02]  /*1540*/  ULEA.HI UR4, UR4, UR5, URZ, 0x7 ;  /* 0x0000000504047291 */ /* 0x000fe4000f8f38ff */
[----:B------:R-:W-:Y:S02]  /*1550*/  UIADD3 UR5, UPT, UPT, UR6, -0x1, URZ ;  /* 0xffffffff06057890 */ /* 0x000fe4000fffe0ff */
[----:B------:R-:W-:Y:S02]  /*1560*/  USHF.R.S32.HI UR45, URZ, 0x7, UR4 ;  /* 0x00000007ff2d7899 */ /* 0x000fe40008011404 */
[----:B------:R-:W-:Y:S02]  /*1570*/  UISETP.GE.U32.AND UP1, UPT, UR5, -0xff, UPT ;  /* 0xffffff010500788c */ /* 0x000fe4000bf26070 */
[----:B------:R-:W-:-:S04]  /*1580*/  UISETP.LT.U32.AND UP0, UPT, UR45, 0x2, UPT ;  /* 0x000000022d00788c */ /* 0x000fc8000bf01070 */
[----:B------:R-:W-:-:S04]  /*1590*/  USEL UR44, UR45, 0x2, UP0 ;  /* 0x000000022d2c7887 */ /* 0x000fc80008000000 */
[----:B------:R-:W-:Y:S02]  /*15a0*/  UIADD3 UR30, UPT, UPT, UR44, -0x1, URZ ;  /* 0xffffffff2c1e7890 */ /* 0x000fe4000fffe0ff */
[----:B------:R-:W-:Y:S02]  /*15b0*/  @UP1 UIADD3 UR30, UPT, UPT, UR44, URZ, URZ ;  /* 0x000000ff2c1e1290 */ /* 0x000fe4000fffe0ff */
[----:B------:R-:W-:Y:S02]  /*15c0*/  UIADD3 UR48, UPT, UPT, UR45, -UR44, URZ ;  /* 0x8000002c2d307290 */ /* 0x000fe4000fffe0ff */
[----:B-1-34-:R-:W-:-:S12]  /*15d0*/  UIADD3 UR30, UPT, UPT, UR30, 0x1, URZ ;  /* 0x000000011e1e7890 */ /* 0x01afd8000fffe0ff */
.L_x_35:
[----:B------:R-:W-:Y:S01]  /*15e0*/  UISETP.NE.AND UP0, UPT, UR15, URZ, UPT ;  /* 0x000000ff0f00728c */ /* 0x000fe2000bf05270 */
[----:B------:R-:W1:Y:S08]  /*15f0*/  S2UR UR15, SR_CgaCtaId ;  /* 0x00000000000f79c3 */ /* 0x000e700000008800 */
[----:B------:R-:W-:Y:S05]  /*1600*/  BRA.U UP0, `(.L_x_18) ;  /* 0x0000000100347547 */ /* 0x000fea000b800000 */
[----:B------:R-:W2:Y:S01]  /*1610*/  S2R R0, SR_CgaCtaId ;  /* 0x0000000000007919 */ /* 0x000ea20000008800 */
[----:B------:R-:W-:-:S04]  /*1620*/  MOV R2, 0x400 ;  /* 0x0000040000027802 */ /* 0x000fc80000000f00 */
[----:B--2---:R-:W-:Y:S02]  /*1630*/  LEA R0, R0, R2, 0x18 ;  /* 0x0000000200007211 */ /* 0x004fe400078ec0ff */
[----:B------:R-:W-:-:S03]  /*1640*/  SHF.L.U32 R2, R8, 0x1f, RZ ;  /* 0x0000001f08027819 */ /* 0x000fc600000006ff */
[----:B------:R-:W-:-:S04]  /*1650*/  IMAD R0, R9, 0x8, R0 ;  /* 0x0000000809007824 */ /* 0x000fc800078e0200 */
[----:B------:R-:W2:Y:S02]  /*1660*/  SYNCS.PHASECHK.TRANS64.TRYWAIT P0, [R0+URZ+0xc0], R2 ;  /* 0x0000c002000075a7 */ /* 0x000ea400080011ff */
[----:B--2---:R-:W-:Y:S05]  /*1670*/  @!P0 BRA `(.L_x_19) ;  /* 0x0000007400f88947 */ /* 0x004fea0003800000 */
.L_x_106:
[----:B------:R-:W-:Y:S01]  /*1680*/  VIADD R9, R9, 0x1 ;  /* 0x0000000109097836 */ /* 0x000fe20000000000 */
[----:B------:R2:W-:Y:S04]  /*1690*/  SYNCS.ARRIVE.TRANS64.A1T0 RZ, [R0+URZ+0xb0], RZ ;  /* 0x0000b0ff00ff79a7 */ /* 0x0005e800081000ff */
[----:B------:R-:W-:-:S04]  /*16a0*/  ISETP.NE.AND P0, PT, R9, 0x2, PT ;  /* 0x000000020900780c */ /* 0x000fc80003f05270 */
[----:B------:R-:W-:Y:S02]  /*16b0*/  SEL R9, R9, RZ, P0 ;  /* 0x000000ff09097207 */ /* 0x000fe40000000000 */
[----:B--2---:R-:W-:-:S04]  /*16c0*/  SEL R0, RZ, 0x1, P0 ;  /* 0x00000001ff007807 */ /* 0x004fc80000000000 */
[----:B------:R-:W-:-:S07]  /*16d0*/  LOP3.LUT R8, R8, R0, RZ, 0x3c, !PT ;  /* 0x0000000008087212 */ /* 0x000fce00078e3cff */
.L_x_18:
[----:B------:R-:W-:Y:S01]  /*16e0*/  UMOV UR4, 0x400 ;  /* 0x0000040000047882 */ /* 0x000fe20000000000 */
[----:B------:R-:W-:Y:S01]  /*16f0*/  SHF.L.U32 R0, R12, 0x1f, RZ ;  /* 0x0000001f0c007819 */ /* 0x000fe200000006ff */
[----:B-1----:R-:W-:Y:S02]  /*1700*/  ULEA UR4, UR15, UR4, 0x18 ;  /* 0x000000040f047291 */ /* 0x002fe4000f8ec0ff */
[----:B------:R-:W-:Y:S02]  /*1710*/  UISETP.GE.U32.AND UP0, UPT, UR49, 0xff, UPT ;  /* 0x000000ff3100788c */ /* 0x000fe4000bf06070 */
[----:B------:R-:W-:Y:S02]  /*1720*/  ULEA UR5, UR29, UR4, 0x3 ;  /* 0x000000041d057291 */ /* 0x000fe4000f8e18ff */
[----:B------:R-:W-:Y:S02]  /*1730*/  USHF.L.U32 UR35, UR46, 0x6, URZ ;  /* 0x000000062e237899 */ /* 0x000fe400080006ff */
[----:B------:R-:W-:Y:S01]  /*1740*/  UIMAD UR19, UR47, 0xe0, URZ ;  /* 0x000000e02f1378a4 */ /* 0x000fe2000f8e02ff */
[----:B------:R-:W-:-:S04]  /*1750*/  UMOV UR13, URZ ;  /* 0x000000ff000d7c82 */ /* 0x000fc80008000000 */
[----:B------:R1:W2:Y:S01]  /*1760*/  SYNCS.PHASECHK.TRANS64.TRYWAIT P0, [UR5+0x10], R0 ;  /* 0x00001000ff0075a7 */ /* 0x0002a20008001105 */
[----:B------:R-:W-:Y:S06]  /*1770*/  BRA.U !UP0, `(.L_x_20) ;  /* 0x0000000108d87547 */ /* 0x000fec000b800000 */
[----:B------:R-:W-:Y:S01]  /*1780*/  UMOV UR14, URZ ;  /* 0x000000ff000e7c82 */ /* 0x000fe20008000000 */
[----:B------:R-:W-:-:S05]  /*1790*/  UMOV UR5, UR29 ;  /* 0x0000001d00057c82 */ /* 0x000fca0008000000 */
.L_x_25:
[----:B--2---:R-:W-:Y:S01]  /*17a0*/  @!P3 MOV R2, 0x12000 ;  /* 0x000120000002b802 */ /* 0x004fe20000000f00 */
[----:B------:R-:W-:Y:S01]  /*17b0*/  ULEA UR33, UR5, UR4, 0x3 ;  /* 0x0000000405217291 */ /* 0x000fe2000f8e18ff */
[----:B--2-4-:R-:W-:Y:S11]  /*17c0*/  @P0 BRA `(.L_x_21) ;  /* 0x00000000000c0947 */ /* 0x014ff60003800000 */
[----:B------:R-:W-:Y:S04]  /*17d0*/  SHF.L.U32 R3, R12, 0x1f, RZ ;  /* 0x0000001f0c037819 */ /* 0x000fe800000006ff */
[----:B------:R-:W2:Y:S02]  /*17e0*/  SYNCS.PHASECHK.TRANS64.TRYWAIT P0, [UR33+0x10], R3 ;  /* 0x00001003ff0075a7 */ /* 0x000ea40008001121 */
[----:B--2---:R-:W-:Y:S05]  /*17f0*/  @!P0 BRA `(.L_x_22) ;  /* 0x0000007400ac8947 */ /* 0x004fea0003800000 */
.L_x_21:
[----:B------:R2:W-:Y:S01]  /*1800*/  @!P3 SYNCS.ARRIVE.TRANS64 RZ, [UR33], R2 ;  /* 0x00000002ffffb9a7 */ /* 0x0005e20008000021 */
[----:B------:R-:W-:Y:S04]  /*1810*/  BSSY.RECONVERGENT B0, `(.L_x_23) ;  /* 0x0000003000007945 */ /* 0x000fe80003800200 */
[----:B------:R-:W-:Y:S05]  /*1820*/  @P2 BRA `(.L_x_24) ;  /* 0x0000000000042947 */ /* 0x000fea0003800000 */
[----:B------:R-:W-:Y:S05]  /*1830*/  BPT.TRAP 0x1 ;  /* 0x000000040000795c */ /* 0x000fea0000300000 */
.L_x_24:
[----:B------:R-:W-:Y:S05]  /*1840*/  BSYNC.RECONVERGENT B0 ;  /* 0x0000000000007941 */ /* 0x000fea0003800200 */
.L_x_23:
[----:B------:R-:W-:Y:S02]  /*1850*/  UIADD3 UR6, UPT, UPT, UR5, 0x1, URZ ;  /* 0x0000000105067890 */ /* 0x000fe4000fffe0ff */
[----:B------:R-:W-:Y:S02]  /*1860*/  ULEA UR24, UR5, UR4, 0xe ;  /* 0x0000000405187291 */ /* 0x000fe4000f8e70ff */
[----:B------:R-:W-:Y:S02]  /*1870*/  UISETP.NE.AND UP0, UPT, UR6, 0x2, UPT ;  /* 0x000000020600788c */ /* 0x000fe4000bf05270 */
[----:B------:R-:W-:Y:S02]  /*1880*/  USHF.L.U32 UR34, UR14, 0x7, URZ ;  /* 0x000000070e227899 */ /* 0x000fe400080006ff */
[----:B------:R-:W-:Y:S02]  /*1890*/  USEL UR7, URZ, 0x1, UP0 ;  /* 0x00000001ff077887 */ /* 0x000fe40008000000 */
[----:B------:R-:W-:Y:S02]  /*18a0*/  USEL UR29, UR6, URZ, UP0 ;  /* 0x000000ff061d7287 */ /* 0x000fe40008000000 */
[----:B------:R-:W-:Y:S02]  /*18b0*/  UIADD3 UR32, UPT, UPT, UR24, 0xe400, URZ ;  /* 0x0000e40018207890 */ /* 0x000fe4000fffe0ff */
[----:B------:R-:W-:Y:S01]  /*18c0*/  ULEA UR6, UR29, UR4, 0x3 ;  /* 0x000000041d067291 */ /* 0x000fe2000f8e18ff */
[----:B------:R-:W-:Y:S01]  /*18d0*/  LOP3.LUT R12, R12, UR7, RZ, 0x3c, !PT ;  /* 0x000000070c0c7c12 */ /* 0x000fe2000f8e3cff */
[----:B------:R-:W-:Y:S02]  /*18e0*/  UIADD3 UR26, UPT, UPT, UR34, 0x40, URZ ;  /* 0x00000040221a7890 */ /* 0x000fe4000fffe0ff */
[----:B------:R-:W-:Y:S01]  /*18f0*/  UIADD3 UR24, UPT, UPT, UR24, 0x10400, URZ ;  /* 0x0001040018187890 */ /* 0x000fe2000fffe0ff */
[----:B-1----:R-:W-:Y:S01]  /*1900*/  SHF.L.U32 R0, R12, 0x1f, RZ ;  /* 0x0000001f0c007819 */ /* 0x002fe200000006ff */
[----:B------:R-:W-:Y:S01]  /*1910*/  UIADD3 UR22, UP0, UPT, UR40, 0x180, URZ ;  /* 0x0000018028167890 */ /* 0x000fe2000ff1e0ff */
[----:B------:R-:W-:Y:S02]  /*1920*/  UMOV UR38, 0x0 ;  /* 0x0000000000267882 */ /* 0x000fe40000000000 */
[----:B------:R3:W4:Y:S01]  /*1930*/  SYNCS.PHASECHK.TRANS64.TRYWAIT P0, [UR6+0x10], R0 ;  /* 0x00001000ff0075a7 */ /* 0x0007220008001106 */
[----:B------:R-:W-:Y:S01]  /*1940*/  UIADD3 UR6, UP1, UPT, UR40, 0x80, URZ ;  /* 0x0000008028067890 */ /* 0x000fe2000ff3e0ff */
[----:B------:R-:W-:Y:S01]  /*1950*/  UMOV UR39, 0x10000000 ;  /* 0x1000000000277882 */ /* 0x000fe20000000000 */
[----:B------:R-:W-:Y:S02]  /*1960*/  UIMAD UR8, UR5, 0xe000, UR4 ;  /* 0x0000e000050878a4 */ /* 0x000fe4000f8e0204 */
[----:B------:R-:W-:Y:S01]  /*1970*/  UIADD3.X UR7, UPT, UPT, URZ, UR41, URZ, UP1, !UPT ;  /* 0x00000029ff077290 */ /* 0x000fe20008ffe4ff */
[----:B------:R-:W-:Y:S01]  /*1980*/  UMOV UR25, UR33 ;  /* 0x0000002100197c82 */ /* 0x000fe20008000000 */
[----:B------:R-:W-:Y:S01]  /*1990*/  UMOV UR27, UR35 ;  /* 0x00000023001b7c82 */ /* 0x000fe20008000000 */
[----:B------:R-:W-:Y:S01]  /*19a0*/  UMOV UR28, UR36 ;  /* 0x00000024001c7c82 */ /* 0x000fe20008000000 */
[----:B------:R-:W-:Y:S02]  /*19b0*/  UIADD3.X UR23, UPT, UPT, URZ, UR41, URZ, UP0, !UPT ;  /* 0x00000029ff177290 */ /* 0x000fe400087fe4ff */
[----:B------:R-:W-:Y:S03]  /*19c0*/  UIADD3 UR16, UPT, UPT, UR8, 0x16400, URZ ;  /* 0x0001640008107890 */ /* 0x000fe6000fffe0ff */
[----:B------:R3:W-:Y:S01]  /*19d0*/  UTMALDG.3D [UR32], [UR6], desc[UR38] ;  /* 0x00002620060075b4 */ /* 0x0007e20008011000 */
[----:B------:R-:W-:Y:S01]  /*19e0*/  UMOV UR17, UR33 ;  /* 0x0000002100117c82 */ /* 0x000fe20008000000 */
[----:B------:R-:W-:Y:S01]  /*19f0*/  UMOV UR20, UR36 ;  /* 0x0000002400147c82 */ /* 0x000fe20008000000 */
[----:B------:R-:W-:Y:S01]  /*1a00*/  UMOV UR18, UR34 ;  /* 0x0000002200127c82 */ /* 0x000fe20008000000 */
[----:B------:R-:W-:Y:S01]  /*1a10*/  UIADD3 UR8, UPT, UPT, UR8, 0x1d400, URZ ;  /* 0x0001d40008087890 */ /* 0x000fe2000fffe0ff */
[----:B------:R-:W-:Y:S01]  /*1a20*/  UMOV UR11, UR19 ;  /* 0x00000013000b7c82 */ /* 0x000fe20008000000 */
[----:B------:R-:W-:Y:S01]  /*1a30*/  UMOV UR12, UR36 ;  /* 0x00000024000c7c82 */ /* 0x000fe20008000000 */
[----:B------:R3:W-:Y:S01]  /*1a40*/  UTMALDG.3D [UR24], [UR6], desc[UR38] ;  /* 0x00002618060075b4 */ /* 0x0007e20008011000 */
[----:B------:R-:W-:Y:S01]  /*1a50*/  UMOV UR9, UR33 ;  /* 0x0000002100097c82 */ /* 0x000fe20008000000 */
[----:B------:R-:W-:Y:S01]  /*1a60*/  UMOV UR10, UR26 ;  /* 0x0000001a000a7c82 */ /* 0x000fe20008000000 */
[----:B------:R-:W-:Y:S01]  /*1a70*/  UIADD3 UR14, UPT, UPT, UR14, 0x1, URZ ;  /* 0x000000010e0e7890 */ /* 0x000fe2000fffe0ff */
[----:B------:R-:W-:Y:S01]  /*1a80*/  UMOV UR13, UR30 ;  /* 0x0000001e000d7c82 */ /* 0x000fe20008000000 */
[----:B------:R-:W-:Y:S02]  /*1a90*/  UMOV UR5, UR29 ;  /* 0x0000001d00057c82 */ /* 0x000fe40008000000 */
[----:B------:R-:W-:Y:S01]  /*1aa0*/  UISETP.NE.AND UP0, UPT, UR14, UR30, UPT ;  /* 0x0000001e0e00728c */ /* 0x000fe2000bf05270 */
[----:B------:R3:W-:Y:S01]  /*1ab0*/  UTMALDG.3D [UR16], [UR22], desc[UR38] ;  /* 0x00002610160075b4 */ /* 0x0007e20008011000 */
[----:B------:R3:W-:Y:S07]  /*1ac0*/  UTMALDG.3D [UR8], [UR22], desc[UR38] ;  /* 0x00002608160075b4 */ /* 0x0007ee0008011000 */
[----:B---3--:R-:W-:Y:S05]  /*1ad0*/  BRA.U UP0, `(.L_x_25) ;  /* 0xfffffffd00307547 */ /* 0x008fea000b83ffff */
.L_x_20:
[----:B------:R-:W-:Y:S01]  /*1ae0*/  ULEA UR5, UR29, UR4, 0x3 ;  /* 0x000000041d057291 */ /* 0x000fe2000f8e18ff */
[----:B-1----:R-:W-:Y:S01]  /*1af0*/  SHF.L.U32 R0, R12, 0x1f, RZ ;  /* 0x0000001f0c007819 */ /* 0x002fe200000006ff */
[----:B------:R-:W-:Y:S01]  /*1b00*/  @!P1 SYNCS.ARRIVE.TRANS64.A1T0 RZ, [UR4+0x48], RZ ;  /* 0x000048ffffff99a7 */ /* 0x000fe20008100004 */
[----:B------:R-:W-:-:S06]  /*1b10*/  UISETP.GT.AND UP0, UPT, UR45, UR44, UPT ;  /* 0x0000002c2d00728c */ /* 0x000fcc000bf04270 */
[----:B--2-4-:R1:W2:Y:S03]  /*1b20*/  SYNCS.PHASECHK.TRANS64.TRYWAIT P0, [UR5+0x10], R0 ;  /* 0x00001000ff0075a7 */ /* 0x0142a60008001105 */
[----:B------:R-:W-:Y:S05]  /*1b30*/  BRA.U !UP0, `(.L_x_26) ;  /* 0x0000000108d47547 */ /* 0x000fea000b800000 */
[----:B------:R-:W-:Y:S01]  /*1b40*/  UIADD3 UR14, UPT, UPT, UR48, UR13, URZ ;  /* 0x0000000d300e7290 */ /* 0x000fe2000fffe0ff */
[----:B------:R-:W-:-:S11]  /*1b50*/  UMOV UR5, UR29 ;  /* 0x0000001d00057c82 */ /* 0x000fd60008000000 */
.L_x_31:
[----:B--2---:R-:W-:Y:S01]  /*1b60*/  @!P3 MOV R2, 0x12000 ;  /* 0x000120000002b802 */ /* 0x004fe20000000f00 */
[----:B------:R-:W-:Y:S01]  /*1b70*/  ULEA UR33, UR5, UR4, 0x3 ;  /* 0x0000000405217291 */ /* 0x000fe2000f8e18ff */
[----:B--2-4-:R-:W-:Y:S11]  /*1b80*/  @P0 BRA `(.L_x_27) ;  /* 0x00000000000c0947 */ /* 0x014ff60003800000 */
[----:B------:R-:W-:Y:S04]  /*1b90*/  SHF.L.U32 R3, R12, 0x1f, RZ ;  /* 0x0000001f0c037819 */ /* 0x000fe800000006ff */
[----:B------:R-:W2:Y:S02]  /*1ba0*/  SYNCS.PHASECHK.TRANS64.TRYWAIT P0, [UR33+0x10], R3 ;  /* 0x00001003ff0075a7 */ /* 0x000ea40008001121 */
[----:B--2---:R-:W-:Y:S05]  /*1bb0*/  @!P0 BRA `(.L_x_28) ;  /* 0x0000007000d48947 */ /* 0x004fea0003800000 */
.L_x_27:
[----:B------:R2:W-:Y:S01]  /*1bc0*/  @!P3 SYNCS.ARRIVE.TRANS64 RZ, [UR33], R2 ;  /* 0x00000002ffffb9a7 */ /* 0x0005e20008000021 */
[----:B------:R-:W-:Y:S04]  /*1bd0*/  BSSY.RECONVERGENT B0, `(.L_x_29) ;  /* 0x0000003000007945 */ /* 0x000fe80003800200 */
[----:B------:R-:W-:Y:S05]  /*1be0*/  @P2 BRA `(.L_x_30) ;  /* 0x0000000000042947 */ /* 0x000fea0003800000 */
[----:B------:R-:W-:Y:S05]  /*1bf0*/  BPT.TRAP 0x1 ;  /* 0x000000040000795c */ /* 0x000fea0000300000 */
.L_x_30:
[----:B------:R-:W-:Y:S05]  /*1c00*/  BSYNC.RECONVERGENT B0 ;  /* 0x0000000000007941 */ /* 0x000fea0003800200 */
.L_x_29:
        /* <DEDUP_REMOVED lines=12> */
[----:B------:R-:W-:Y:S01]  /*1cd0*/  UMOV UR38, 0x0 ;  /* 0x0000000000267882 */ /* 0x000fe20000000000 */
[----:B------:R-:W-:Y:S01]  /*1ce0*/  UMOV UR39, 0x10000000 ;  /* 0x1000000000277882 */ /* 0x000fe20000000000 */
[----:B------:R-:W-:Y:S01]  /*1cf0*/  UIADD3 UR22, UP0, UPT, UR40, 0x180, URZ ;  /* 0x0000018028167890 */ /* 0x000fe2000ff1e0ff */
[----:B------:R3:W4:Y:S01]  /*1d00*/  SYNCS.PHASECHK.TRANS64.TRYWAIT P0, [UR6+0x10], R0 ;  /* 0x00001000ff0075a7 */ /* 0x0007220008001106 */
[----:B------:R-:W-:Y:S02]  /*1d10*/  UIADD3 UR6, UP1, UPT, UR40, 0x80, URZ ;  /* 0x0000008028067890 */ /* 0x000fe4000ff3e0ff */
        /* <DEDUP_REMOVED lines=18> */
[----:B------:R-:W-:Y:S03]  /*1e40*/  UMOV UR5, UR29 ;  /* 0x0000001d00057c82 */ /* 0x000fe60008000000 */
[----:B------:R-:W-:Y:S01]  /*1e50*/  UISETP.NE.AND UP0, UPT, UR13, UR14, UPT ;  /* 0x0000000e0d00728c */ /* 0x000fe2000bf05270 */
[----:B------:R3:W-:Y:S01]  /*1e60*/  UTMALDG.3D [UR16], [UR22], desc[UR38] ;  /* 0x00002610160075b4 */ /* 0x0007e20008011000 */
[----:B------:R3:W-:Y:S07]  /*1e70*/  UTMALDG.3D [UR8], [UR22], desc[UR38] ;  /* 0x00002608160075b4 */ /* 0x0007ee0008011000 */
[----:B---3--:R-:W-:Y:S05]  /*1e80*/  BRA.U UP0, `(.L_x_31) ;  /* 0xfffffffd00347547 */ /* 0x008fea000b83ffff */
.L_x_26:
[C---:B------:R-:W-:Y:S01]  /*1e90*/  LEA R3, R11.reuse, UR4, 0x3 ;  /* 0x000000040b037c11 */ /* 0x040fe2000f8e18ff */
[----:B------:R-:W-:Y:S01]  /*1ea0*/  NOP ;  /* 0x0000000000007918 */ /* 0x000fe20000000000 */
[----:B-1----:R-:W-:Y:S02]  /*1eb0*/  SHF.L.U32 R0, R10, 0x1f, RZ ;  /* 0x0000001f0a007819 */ /* 0x002fe400000006ff */
[----:B------:R-:W-:Y:S02]  /*1ec0*/  LEA R4, R11, UR4, 0x4 ;  /* 0x000000040b047c11 */ /* 0x000fe4000f8e20ff */
[----:B--2-4-:R-:W1:Y:S02]  /*1ed0*/  SYNCS.PHASECHK.TRANS64.TRYWAIT P0, [R3+URZ+0x50], R0 ;  /* 0x00005000030075a7 */ /* 0x014e6400080011ff */
[----:B-1----:R-:W-:Y:S05]  /*1ee0*/  @!P0 BRA `(.L_x_32) ;  /* 0x0000007000208947 */ /* 0x002fea0003800000 */
.L_x_109:
[----:B------:R-:W2:Y:S01]  /*1ef0*/  LDS.128 R4, [R4+0xe0] ;  /* 0x0000e00004047984 */ /* 0x000ea20000000c00 */
[----:B------:R-:W-:Y:S01]  /*1f00*/  UISETP.GE.AND UP0, UPT, UR21, 0x1, UPT ;  /* 0x000000011500788c */ /* 0x000fe2000bf06270 */
[----:B------:R-:W-:Y:S01]  /*1f10*/  @!PT LDS RZ, [RZ] ;  /* 0x00000000fffff984 */ /* 0x000fe20000000800 */
[----:B------:R-:W-:Y:S01]  /*1f20*/  @!PT LDS RZ, [RZ] ;  /* 0x00000000fffff984 */ /* 0x000fe20000000800 */
[----:B------:R-:W-:Y:S01]  /*1f30*/  @!PT LDS RZ, [RZ] ;  /* 0x00000000fffff984 */ /* 0x000fe20000000800 */
[----:B------:R-:W-:Y:S01]  /*1f40*/  @!PT LDS RZ, [RZ] ;  /* 0x00000000fffff984 */ /* 0x000fe20000000800 */
[----:B------:R3:W-:Y:S06]  /*1f50*/  MEMBAR.ALL.CTA ;  /* 0x0000000000007992 */ /* 0x0007ec0000008000 */
[----:B---3--:R-:W3:Y:S01]  /*1f60*/  FENCE.VIEW.ASYNC.S ;  /* 0x00000000000073c6 */ /* 0x008ee20000000000 */
[----:B--2---:R-:W-:-:S13]  /*1f70*/  LOP3.LUT P0, RZ, R6, 0x1, RZ, 0xc0, !PT ;  /* 0x0000000106ff7812 */ /* 0x004fda000780c0ff */
[----:B---3--:R-:W-:Y:S01]  /*1f80*/  VOTEU.ANY UP1, P0 ;  /* 0x0000000000ff7886 */ /* 0x008fe20000020100 */
[----:B------:R-:W-:-:S13]  /*1f90*/  PLOP3.LUT P0, PT, PT, PT, UP1, 0x80, 0x8 ;  /* 0x000000000008781c */ /* 0x000fda0003f0f018 */
[----:B-1----:R-:W-:Y:S02]  /*1fa0*/  @P0 LOP3.LUT R0, R5, 0xffff, RZ, 0xc0, !PT ;  /* 0x0000ffff05000812 */ /* 0x002fe400078ec0ff */
[----:B------:R-:W-:Y:S02]  /*1fb0*/  @P0 MOV R2, R4 ;  /* 0x0000000400020202 */ /* 0x000fe40000000f00 */
[----:B------:R-:W-:Y:S01]  /*1fc0*/  @P0 R2UR UR6, R0 ;  /* 0x00000000000602ca */ /* 0x000fe200000e0000 */
[----:B------:R-:W-:Y:S01]  /*1fd0*/  VIADD R0, R3, 0x60 ;  /* 0x0000006003007836 */ /* 0x000fe20000000000 */
[----:B------:R-:W-:Y:S02]  /*1fe0*/  @P0 SHF.R.U32.HI R4, RZ, 0x10, R5 ;  /* 0x00000010ff040819 */ /* 0x000fe40000011605 */
[----:B------:R-:W-:Y:S02]  /*1ff0*/  @P0 R2UR UR7, R2 ;  /* 0x00000000020702ca */ /* 0x000fe400000e0000 */
[----:B------:R-:W-:-:S02]  /*2000*/  PRMT R0, RZ, 0x654, R0 ;  /* 0x00000654ff007816 */ /* 0x000fc40000000000 */
[----:B------:R-:W-:Y:S02]  /*2010*/  @P0 R2UR UR5, R4 ;  /* 0x00000000040502ca */ /* 0x000fe400000e0000 */
[----:B------:R1:W-:Y:S03]  /*2020*/  SYNCS.ARRIVE.TRANS64.RED.A1T0 RZ, [R0+URZ], RZ ;  /* 0x000000ff00ff79a7 */ /* 0x0003e600081004ff */
[----:B------:R-:W-:-:S04]  /*2030*/  @UP1 UMOV UR31, UR6 ;  /* 0x00000006001f1c82 */ /* 0x000fc80008000000 */
[----:B------:R-:W-:-:S04]  /*2040*/  @UP1 UMOV UR37, UR7 ;  /* 0x0000000700251c82 */ /* 0x000fc80008000000 */
[----:B------:R-:W-:Y:S01]  /*2050*/  @UP1 UMOV UR36, UR5 ;  /* 0x0000000500241c82 */ /* 0x000fe20008000000 */
[----:B------:R-:W-:Y:S05]  /*2060*/  BRA.U !UP0, `(.L_x_33) ;  /* 0x0000000108d47547 */ /* 0x000fea000b800000 */
[----:B------:R-:W2:Y:S01]  /*2070*/  LDCU.128 UR16, c[0x0][0xb10] ;  /* 0x00016200ff1077ac */ /* 0x000ea20008000c00 */
[----:B------:R-:W3:Y:S01]  /*2080*/  LDCU UR20, c[0x0][0xb20] ;  /* 0x00016400ff1477ac */ /* 0x000ee20008000800 */
[----:B------:R-:W4:Y:S01]  /*2090*/  LDCU UR14, c[0x0][0xb0c] ;  /* 0x00016180ff0e77ac */ /* 0x000f220008000800 */
[----:B------:R-:W1:Y:S01]  /*20a0*/  LDCU.64 UR8, c[0x0][0xb28] ;  /* 0x00016500ff0877ac */ /* 0x000e620008000a00 */
[----:B------:R-:W-:Y:S02]  /*20b0*/  UISETP.NE.AND UP3, UPT, UR21, 0x1, UPT ;  /* 0x000000011500788c */ /* 0x000fe4000bf65270 */
[----:B--2---:R-:W-:Y:S02]  /*20c0*/  UIMAD.WIDE.U32 UR6, UR42, UR19, URZ ;  /* 0x000000132a0672a5 */ /* 0x004fe4000f8e00ff */
[----:B------:R-:W-:Y:S02]  /*20d0*/  UIMAD.WIDE.U32 UR10, UR43, UR16, URZ ;  /* 0x000000102b0a72a5 */ /* 0x000fe4000f8e00ff */
[----:B------:R-:W-:-:S02]  /*20e0*/  UISETP.NE.AND UP0, UPT, UR18, 0x1, UPT ;  /* 0x000000011200788c */ /* 0x000fc4000bf05270 */
[----:B------:R-:W-:Y:S01]  /*20f0*/  UIMAD.WIDE.U32 UR22, UR31, UR19, URZ ;  /* 0x000000131f1672a5 */ /* 0x000fe2000f8e00ff */
[----:B------:R-:W-:Y:S02]  /*2100*/  UMOV UR6, UR7 ;  /* 0x0000000700067c82 */ /* 0x000fe40008000000 */
[----:B------:R-:W-:Y:S01]  /*2110*/  UMOV UR5, UR11 ;  /* 0x0000000b00057c82 */ /* 0x000fe20008000000 */
[----:B---3--:R-:W-:Y:S02]  /*2120*/  USHF.R.U32.HI UR6, URZ, UR20, UR6 ;  /* 0x00000014ff067299 */ /* 0x008fe40008011606 */
[----:B----4-:R-:W-:Y:S02]  /*2130*/  UISETP.NE.AND UP2, UPT, UR14, 0x1, UPT ;  /* 0x000000010e00788c */ /* 0x010fe4000bf45270 */
[----:B------:R-:W-:Y:S02]  /*2140*/  USHF.R.U32.HI UR5, URZ, UR17, UR5 ;  /* 0x00000011ff057299 */ /* 0x000fe40008011605 */
[----:B------:R-:W-:-:S02]  /*2150*/  USEL UR6, UR42, UR6, !UP0 ;  /* 0x000000062a067287 */ /* 0x000fc4000c000000 */
[----:B------:R-:W-:Y:S02]  /*2160*/  USEL UR7, UR43, UR5, !UP2 ;  /* 0x000000052b077287 */ /* 0x000fe4000d000000 */
[----:B-1----:R-:W-:Y:S01]  /*2170*/  UIMAD.WIDE.U32 UR10, UR6, UR8, URZ ;  /* 0x00000008060a72a5 */ /* 0x002fe2000f8e00ff */
[----:B------:R-:W-:Y:S01]  /*2180*/  UMOV UR5, UR23 ;  /* 0x0000001700057c82 */ /* 0x000fe20008000000 */
[----:B------:R-:W-:Y:S02]  /*2190*/  UIMAD.WIDE.U32 UR12, UR37, UR16, URZ ;  /* 0x00000010250c72a5 */ /* 0x000fe4000f8e00ff */
[----:B------:R-:W-:-:S03]  /*21a0*/  UIMAD.WIDE.U32 UR22, UR7, UR8, URZ ;  /* 0x00000008071672a5 */ /* 0x000fc6000f8e00ff */
[----:B------:R-:W-:Y:S01]  /*21b0*/  UMOV UR10, UR11 ;  /* 0x0000000b000a7c82 */ /* 0x000fe20008000000 */
[----:B------:R-:W-:Y:S02]  /*21c0*/  USHF.R.U32.HI UR5, URZ, UR20, UR5 ;  /* 0x00000014ff057299 */ /* 0x000fe40008011605 */
[----:B------:R-:W-:Y:S01]  /*21d0*/  @UP3 USHF.R.U32.HI UR6, URZ, UR9, UR10 ;  /* 0x00000009ff063299 */ /* 0x000fe2000801160a */
[----:B------:R-:W-:Y:S01]  /*21e0*/  UMOV UR12, UR13 ;  /* 0x0000000d000c7c82 */ /* 0x000fe20008000000 */
[----:B------:R-:W-:Y:S01]  /*21f0*/  UMOV UR22, UR23 ;  /* 0x0000001700167c82 */ /* 0x000fe20008000000 */
[----:B------:R-:W-:Y:S02]  /*2200*/  USHF.R.U32.HI UR17, URZ, UR17, UR12 ;  /* 0x00000011ff117299 */ /* 0x000fe4000801160c */
[----:B------:R-:W-:Y:S02]  /*2210*/  USEL UR5, UR31, UR5, !UP0 ;  /* 0x000000051f057287 */ /* 0x000fe4000c000000 */
[----:B------:R-:W-:-:S02]  /*2220*/  @UP3 USHF.R.U32.HI UR7, URZ, UR9, UR22 ;  /* 0x00000009ff073299 */ /* 0x000fc40008011616 */
[----:B------:R-:W-:Y:S02]  /*2230*/  UIMAD UR10, UR21, UR6, URZ ;  /* 0x00000006150a72a4 */ /* 0x000fe4000f8e02ff */
[----:B------:R-:W-:Y:S02]  /*2240*/  USEL UR6, UR37, UR17, !UP2 ;  /* 0x0000001125067287 */ /* 0x000fe4000d000000 */
[----:B------:R-:W-:Y:S02]  /*2250*/  UIMAD UR12, UR21, UR7, URZ ;  /* 0x00000007150c72a4 */ /* 0x000fe4000f8e02ff */
[----:B------:R-:W-:Y:S02]  /*2260*/  UISETP.GE.AND UP0, UPT, UR5, UR10, UPT ;  /* 0x0000000a0500728c */ /* 0x000fe4000bf06270 */
[----:B------:R-:W-:Y:S02]  /*2270*/  UIMAD.WIDE.U32 UR10, UR5, UR8, URZ ;  /* 0x00000008050a72a5 */ /* 0x000fe4000f8e00ff */
[----:B------:R-:W-:-:S02]  /*2280*/  UISETP.GE.OR UP0, UPT, UR6, UR12, UP0 ;  /* 0x0000000c0600728c */ /* 0x000fc40008706670 */
        /* <DEDUP_REMOVED lines=19> */
.L_x_33:
[----:B------:R-:W2:Y:S02]  /*23c0*/  LDCU UR5, c[0x0][0xb30] ;  /* 0x00016600ff0577ac */ /* 0x000ea40008000800 */
[----:B--2---:R-:W-:-:S09]  /*23d0*/  UISETP.NE.AND UP0, UPT, UR5, 0x1, UPT ;  /* 0x000000010500788c */ /* 0x004fd2000bf05270 */
[----:B------:R-:W-:Y:S05]  /*23e0*/  BRA.U UP0, `(.L_x_34) ;  /* 0x0000000100447547 */ /* 0x000fea000b800000 */
[----:B------:R-:W2:Y:S01]  /*23f0*/  LDCU.128 UR16, c[0x0][0xb10] ;  /* 0x00016200ff1077ac */ /* 0x000ea20008000c00 */
[----:B------:R-:W3:Y:S01]  /*2400*/  LDCU UR10, c[0x0][0xb0c] ;  /* 0x00016180ff0a77ac */ /* 0x000ee20008000800 */
[----:B------:R-:W4:Y:S01]  /*2410*/  LDCU UR11, c[0x0][0xb20] ;  /* 0x00016400ff0b77ac */ /* 0x000f220008000800 */
[----:B--2---:R-:W-:Y:S02]  /*2420*/  UIMAD.WIDE.U32 UR8, UR37, UR16, URZ ;  /* 0x00000010250872a5 */ /* 0x004fe4000f8e00ff */
[----:B------:R-:W-:Y:S02]  /*2430*/  UIMAD.WIDE.U32 UR6, UR31, UR19, URZ ;  /* 0x000000131f0672a5 */ /* 0x000fe4000f8e00ff */
[----:B---3--:R-:W-:Y:S02]  /*2440*/  UISETP.NE.AND UP2, UPT, UR10, 0x1, UPT ;  /* 0x000000010a00788c */ /* 0x008fe4000bf45270 */
[----:B------:R-:W-:Y:S01]  /*2450*/  UISETP.NE.AND UP0, UPT, UR18, 0x1, UPT ;  /* 0x000000011200788c */ /* 0x000fe2000bf05270 */
[----:B------:R-:W-:-:S02]  /*2460*/  UMOV UR8, UR9 ;  /* 0x0000000900087c82 */ /* 0x000fc40008000000 */
[----:B------:R-:W-:Y:S01]  /*2470*/  UMOV UR5, UR7 ;  /* 0x0000000700057c82 */ /* 0x000fe20008000000 */
[----:B------:R-:W-:Y:S02]  /*2480*/  USHF.R.U32.HI UR8, URZ, UR17, UR8 ;  /* 0x00000011ff087299 */ /* 0x000fe40008011608 */
[----:B----4-:R-:W-:Y:S02]  /*2490*/  USHF.R.U32.HI UR5, URZ, UR11, UR5 ;  /* 0x0000000bff057299 */ /* 0x010fe40008011605 */
[----:B------:R-:W-:Y:S02]  /*24a0*/  USEL UR6, UR37, UR8, !UP2 ;  /* 0x0000000825067287 */ /* 0x000fe4000d000000 */
[----:B------:R-:W-:-:S04]  /*24b0*/  USEL UR5, UR31, UR5, !UP0 ;  /* 0x000000051f057287 */ /* 0x000fc8000c000000 */
[----:B------:R-:W-:Y:S02]  /*24c0*/  UIADD3 UR7, UPT, UPT, UR6, -UR5, URZ ;  /* 0x8000000506077290 */ /* 0x000fe4000fffe0ff */
[----:B------:R-:W-:Y:S02]  /*24d0*/  UIADD3 UR5, UPT, UPT, -UR6, UR5, URZ ;  /* 0x0000000506057290 */ /* 0x000fe4000fffe1ff */
[----:B------:R-:W-:Y:S02]  /*24e0*/  UIMAD UR31, UR7, UR18, UR31 ;  /* 0x00000012071f72a4 */ /* 0x000fe4000f8e021f */
[----:B------:R-:W-:-:S12]  /*24f0*/  UIMAD UR37, UR5, UR10, UR37 ;  /* 0x0000000a052572a4 */ /* 0x000fd8000f8e0225 */
.L_x_34:
[----:B------:R-:W-:Y:S01]  /*2500*/  VIADD R11, R11, 0x1 ;  /* 0x000000010b0b7836 */ /* 0x000fe20000000000 */
[----:B------:R-:W-:Y:S01]  /*2510*/  PLOP3.LUT P1, PT, PT, PT, PT, 0x80, 0x8 ;  /* 0x000000000008781c */ /* 0x000fe20003f2f070 */
[----:B------:R-:W-:Y:S02]  /*2520*/  UIADD3 UR46, UPT, UPT, UR37, UR61, URZ ;  /* 0x0000003d252e7290 */ /* 0x000fe4000fffe0ff */
[----:B------:R-:W-:Y:S01]  /*2530*/  UIADD3 UR47, UPT, UPT, UR31, UR60, URZ ;  /* 0x0000003c1f2f7290 */ /* 0x000fe2000fffe0ff */
[----:B------:R-:W-:-:S04]  /*2540*/  ISETP.NE.AND P0, PT, R11, 0x2, PT ;  /* 0x000000020b00780c */ /* 0x000fc80003f05270 */
[----:B-1----:R-:W-:Y:S02]  /*2550*/  SEL R0, RZ, 0x1, P0 ;  /* 0x00000001ff007807 */ /* 0x002fe40000000000 */
[----:B------:R-:W-:Y:S02]  /*2560*/  SEL R11, R11, RZ, P0 ;  /* 0x000000ff0b0b7207 */ /* 0x000fe40000000000 */
[----:B------:R-:W-:Y:S01]  /*2570*/  LOP3.LUT R10, R10, R0, RZ, 0x3c, !PT ;  /* 0x000000000a0a7212 */ /* 0x000fe200078e3cff */
[----:B------:R-:W-:Y:S06]  /*2580*/  BRA.U UP1, `(.L_x_35) ;  /* 0xfffffff101147547 */ /* 0x000fec000b83ffff */
[----:B------:R-:W-:Y:S01]  /*2590*/  UIADD3 UR5, UPT, UPT, UR4, 0x10, URZ ;  /* 0x0000001004057890 */ /* 0x000fe2000fffe0ff */
[----:B------:R-:W-:-:S03]  /*25a0*/  SHF.L.U32 R2, R12, 0x1f, RZ ;  /* 0x0000001f0c027819 */ /* 0x000fc600000006ff */
[----:B------:R-:W-:-:S09]  /*25b0*/  ULEA UR4, UR29, UR5, 0x3 ;  /* 0x000000051d047291 */ /* 0x000fd2000f8e18ff */
[----:B------:R-:W1:Y:S02]  /*25c0*/  SYNCS.PHASECHK.TRANS64.TRYWAIT P0, [UR4], R2 ;  /* 0x00000002ff0075a7 */ /* 0x000e640008001104 */
[----:B-1----:R-:W-:Y:S05]  /*25d0*/  @!P0 BRA `(.L_x_36) ;  /* 0x0000006800788947 */ /* 0x002fea0003800000 */
.L_x_111:
[----:B------:R-:W-:-:S04]  /*25e0*/  UIADD3 UR4, UPT, UPT, UR29, 0x1, URZ ;  /* 0x000000011d047890 */ /* 0x000fc8000fffe0ff */
[----:B------:R-:W-:-:S04]  /*25f0*/  UISETP.NE.AND UP0, UPT, UR4, 0x2, UPT ;  /* 0x000000020400788c */ /* 0x000fc8000bf05270 */
[----:B------:R-:W-:Y:S02]  /*2600*/  USEL UR6, URZ, 0x1, UP0 ;  /* 0x00000001ff067887 */ /* 0x000fe40008000000 */
[----:B------:R-:W-:-:S04]  /*2610*/  USEL UR4, UR4, URZ, UP0 ;  /* 0x000000ff04047287 */ /* 0x000fc80008000000 */
[----:B------:R-:W-:Y:S01]  /*2620*/  ULEA UR4, UR4, UR5, 0x3 ;  /* 0x0000000504047291 */ /* 0x000fe2000f8e18ff */
[----:B-1----:R-:W-:-:S04]  /*2630*/  LOP3.LUT R2, R12, UR6, RZ, 0x3c, !PT ;  /* 0x000000060c027c12 */ /* 0x002fc8000f8e3cff */
[----:B------:R-:W-:Y:S01]  /*2640*/  SHF.L.U32 R2, R2, 0x1f, RZ ;  /* 0x0000001f02027819 */ /* 0x000fe200000006ff */
[----:B------:R-:W-:-:S07]  /*2650*/  IMAD.U32 R0, RZ, RZ, UR4 ;  /* 0x00000004ff007e24 */ /* 0x000fce000f8e00ff */
.L_x_37:
[----:B-1----:R1:W2:Y:S02]  /*2660*/  SYNCS.PHASECHK.TRANS64.TRYWAIT P0, [R0+URZ], R2 ;  /* 0x00000002000075a7 */ /* 0x0022a400080011ff */
[----:B--2---:R-:W-:Y:S05]  /*2670*/  @!P0 NANOSLEEP.SYNCS 0x989680 ;  /* 0x009896800000895d */ /* 0x004fea0003900000 */
[----:B------:R-:W2:Y:S02]  /*2680*/  @!P0 SYNCS.PHASECHK.TRANS64 P0, [R0+URZ], R2 ;  /* 0x00000002000085a7 */ /* 0x000ea400080010ff */
[----:B--2---:R-:W-:Y:S05]  /*2690*/  @P0 EXIT ;  /* 0x000000000000094d */ /* 0x004fea0003800000 */
[----:B------:R-:W-:Y:S05]  /*26a0*/  BRA `(.L_x_37) ;  /* 0xfffffffc00ec7947 */ /* 0x000fea000383ffff */
.L_x_17:
[----:B------:R-:W-:-:S04]  /*26b0*/  UISETP.NE.AND UP0, UPT, UR15, URZ, UPT ;  /* 0x000000ff0f00728c */ /* 0x000fc8000bf05270 */
[----:B------:R-:W-:-:S09]  /*26c0*/  UISETP.NE.OR UP0, UPT, UR18, 0x1, UP0 ;  /* 0x000000011200788c */ /* 0x000fd20008705670 */
[----:B------:R-:W-:Y:S05]  /*26d0*/  BRA.U UP0, `(.L_x_38) ;  /* 0x0000000500487547 */ /* 0x000fea000b800000 */
[----:B------:R-:W-:Y:S01]  /*26e0*/  ISETP.NE.AND P2, PT, R0, RZ, PT ;  /* 0x000000ff0000720c */ /* 0x000fe20003f45270 */
[----:B------:R-:W-:Y:S01]  /*26f0*/  IMAD.MOV.U32 R12, RZ, RZ, 0x1 ;  /* 0x00000001ff0c7424 */ /* 0x000fe200078e00ff */
[----:B------:R-:W-:Y:S02]  /*2700*/  CS2R R10, SRZ ;  /* 0x00000000000a7805 */ /* 0x000fe4000001ff00 */
[----:B------:R-:W-:Y:S01]  /*2710*/  CS2R R8, SRZ ;  /* 0x0000000000087805 */ /* 0x000fe2000001ff00 */
[----:B------:R-:W-:Y:S01]  /*2720*/  UMOV UR4, 0x400 ;  /* 0x0000040000047882 */ /* 0x000fe20000000000 */
[----:B------:R-:W-:Y:S01]  /*2730*/  UMOV UR5, URZ ;  /* 0x000000ff00057c82 */ /* 0x000fe20008000000 */
[----:B------:R-:W-:-:S12]  /*2740*/  ULEA UR15, UR15, UR4, 0x18 ;  /* 0x000000040f0f7291 */ /* 0x000fd8000f8ec0ff */
.L_x_42:
[----:B------:R-:W-:Y:S02]  /*2750*/  LEA R2, R8, UR15, 0x3 ;  /* 0x0000000f08027c11 */ /* 0x000fe4000f8e18ff */
[----:B------:R-:W-:-:S03]  /*2760*/  SHF.L.U32 R4, R9, 0x1f, RZ ;  /* 0x0000001f09047819 */ /* 0x000fc600000006ff */
[----:B------:R-:W-:Y:S01]  /*2770*/  VIADD R5, R2, 0xc0 ;  /* 0x000000c002057836 */ /* 0x000fe20000000000 */
[----:B------:R-:W2:Y:S02]  /*2780*/  SYNCS.PHASECHK.TRANS64.TRYWAIT P0, [R2+URZ+0xb0], R4 ;  /* 0x0000b004020075a7 */ /* 0x000ea400080011ff */
[----:B--2---:R-:W-:Y:S05]  /*2790*/  @!P0 BRA `(.L_x_39) ;  /* 0x0000006800208947 */ /* 0x004fea0003800000 */
.L_x_112:
[----:B------:R-:W-:Y:S01]  /*27a0*/  ULEA UR4, UR5, UR15, 0x3 ;  /* 0x0000000f05047291 */ /* 0x000fe2000f8e18ff */
[----:B--2---:R-:W-:Y:S01]  /*27b0*/  PRMT R2, RZ, 0x654, R5 ;  /* 0x00000654ff027816 */ /* 0x004fe20000000005 */
[----:B------:R-:W-:Y:S01]  /*27c0*/  @!P2 IMAD.MOV.U32 R4, RZ, RZ, 0x10 ;  /* 0x00000010ff04a424 */ /* 0x000fe200078e00ff */
[----:B------:R-:W-:Y:S01]  /*27d0*/  SHF.L.U32 R5, R12, 0x1f, RZ ;  /* 0x0000001f0c057819 */ /* 0x000fe200000006ff */
[----:B------:R-:W-:Y:S01]  /*27e0*/  UIADD3 UR6, UPT, UPT, UR4, 0x50, URZ ;  /* 0x0000005004067890 */ /* 0x000fe2000fffe0ff */
[----:B------:R2:W-:Y:S05]  /*27f0*/  SYNCS.ARRIVE.TRANS64.RED.A1T0 RZ, [R2+URZ], RZ ;  /* 0x000000ff02ff79a7 */ /* 0x0005ea00081004ff */
[----:B------:R-:W-:Y:S01]  /*2800*/  IMAD.U32 R6, RZ, RZ, UR6 ;  /* 0x00000006ff067e24 */ /* 0x000fe2000f8e00ff */
[----:B------:R-:W3:Y:S04]  /*2810*/  SYNCS.PHASECHK.TRANS64.TRYWAIT P0, [UR4+0x60], R5 ;  /* 0x00006005ff0075a7 */ /* 0x000ee80008001104 */
[----:B------:R-:W-:Y:S01]  /*2820*/  PRMT R6, R0, 0x654, R6 ;  /* 0x0000065400067816 */ /* 0x000fe20000000006 */
[----:B--23--:R-:W-:Y:S06]  /*2830*/  @!P0 BRA `(.L_x_40) ;  /* 0x00000068000c8947 */ /* 0x00cfec0003800000 */
.L_x_114:
[----:B------:R-:W-:Y:S01]  /*2840*/  ULEA UR6, UR5, UR15, 0x4 ;  /* 0x0000000f05067291 */ /* 0x000fe2000f8e20ff */
[----:B------:R-:W-:Y:S01]  /*2850*/  SEL R3, R6, R3, !P2 ;  /* 0x0000000306037207 */ /* 0x000fe20005000000 */
[----:B------:R-:W-:Y:S01]  /*2860*/  UIADD3 UR7, UPT, UPT, UR4, 0x50, URZ ;  /* 0x0000005004077890 */ /* 0x000fe2000fffe0ff */
[----:B--2---:R-:W-:Y:S01]  /*2870*/  LEA R2, R11, UR15, 0x3 ;  /* 0x0000000f0b027c11 */ /* 0x004fe2000f8e18ff */
[----:B------:R-:W-:Y:S01]  /*2880*/  UIADD3 UR6, UPT, UPT, UR6, 0xe0, URZ ;  /* 0x000000e006067890 */ /* 0x000fe2000fffe0ff */
[----:B------:R2:W-:Y:S01]  /*2890*/  @!P2 SYNCS.ARRIVE.TRANS64.RED RZ, [R3+URZ], R4 ;  /* 0x0000000403ffa9a7 */ /* 0x0005e200080004ff */
[----:B------:R-:W-:Y:S01]  /*28a0*/  UIADD3 UR4, UPT, UPT, UR5, 0x1, URZ ;  /* 0x0000000105047890 */ /* 0x000fe2000fffe0ff */
[----:B------:R-:W-:-:S03]  /*28b0*/  VIADD R8, R8, 0x1 ;  /* 0x0000000108087836 */ /* 0x000fc60000000000 */
[----:B------:R-:W-:Y:S02]  /*28c0*/  UISETP.NE.AND UP0, UPT, UR4, 0x2, UPT ;  /* 0x000000020400788c */ /* 0x000fe4000bf05270 */
[----:B------:R-:W-:Y:S01]  /*28d0*/  ISETP.NE.AND P0, PT, R8, 0x2, PT ;  /* 0x000000020800780c */ /* 0x000fe20003f05270 */
[----:B------:R-:W-:Y:S06]  /*28e0*/  UGETNEXTWORKID.BROADCAST [UR6], [UR7] ;  /* 0x00000000060073ca */ /* 0x000fec0008000100 */
[----:B------:R-:W-:Y:S02]  /*28f0*/  USEL UR6, URZ, 0x1, UP0 ;  /* 0x00000001ff067887 */ /* 0x000fe40008000000 */
[----:B------:R-:W-:-:S04]  /*2900*/  USEL UR5, UR4, URZ, UP0 ;  /* 0x000000ff04057287 */ /* 0x000fc80008000000 */
[----:B------:R-:W-:Y:S02]  /*2910*/  LOP3.LUT R12, R12, UR6, RZ, 0x3c, !PT ;  /* 0x000000060c0c7c12 */ /* 0x000fe4000f8e3cff */
[----:B--2---:R-:W-:-:S04]  /*2920*/  SHF.L.U32 R4, R10, 0x1f, RZ ;  /* 0x0000001f0a047819 */ /* 0x004fc800000006ff */
[----:B------:R-:W2:Y:S02]  /*2930*/  SYNCS.PHASECHK.TRANS64.TRYWAIT P1, [R2+URZ+0x50], R4 ;  /* 0x00005004020075a7 */ /* 0x000ea400080211ff */
[----:B--2---:R-:W-:Y:S05]  /*2940*/  @!P1 BRA `(.L_x_41) ;  /* 0x0000006400e09947 */ /* 0x004fea0003800000 */
.L_x_115:
[C---:B--2---:R-:W-:Y:S01]  /*2950*/  LEA R4, R11.reuse, UR15, 0x4 ;  /* 0x0000000f0b047c11 */ /* 0x044fe2000f8e20ff */
[----:B------:R-:W-:Y:S01]  /*2960*/  VIADD R2, R2, 0x60 ;  /* 0x0000006002027836 */ /* 0x000fe20000000000 */
[----:B------:R-:W-:Y:S01]  /*2970*/  SEL R8, R8, RZ, P0 ;  /* 0x000000ff08087207 */ /* 0x000fe20000000000 */
[----:B------:R-:W-:-:S03]  /*2980*/  VIADD R11, R11, 0x1 ;  /* 0x000000010b0b7836 */ /* 0x000fc60000000000 */
[----:B------:R-:W2:Y:S01]  /*2990*/  LDS.128 R4, [R4+0xe0] ;  /* 0x0000e00004047984 */ /* 0x000ea20000000c00 */
[----:B------:R-:W-:Y:S02]  /*29a0*/  PRMT R2, RZ, 0x654, R2 ;  /* 0x00000654ff027816 */ /* 0x000fe40000000002 */
[C---:B------:R-:W-:Y:S01]  /*29b0*/  ISETP.NE.AND P1, PT, R11.reuse, 0x2, PT ;  /* 0x000000020b00780c */ /* 0x040fe20003f25270 */
[----:B------:R-:W-:Y:S01]  /*29c0*/  @!PT LDS RZ, [RZ] ;  /* 0x00000000fffff984 */ /* 0x000fe20000000800 */
[----:B------:R-:W-:Y:S01]  /*29d0*/  @!PT LDS RZ, [RZ] ;  /* 0x00000000fffff984 */ /* 0x000fe20000000800 */
[----:B------:R-:W-:Y:S01]  /*29e0*/  @!PT LDS RZ, [RZ] ;  /* 0x00000000fffff984 */ /* 0x000fe20000000800 */
[----:B------:R-:W-:Y:S01]  /*29f0*/  @!PT LDS RZ, [RZ] ;  /* 0x00000000fffff984 */ /* 0x000fe20000000800 */
[----:B------:R3:W-:Y:S06]  /*2a00*/  MEMBAR.ALL.CTA ;  /* 0x0000000000007992 */ /* 0x0007ec0000008000 */
[----:B---3--:R-:W3:Y:S01]  /*2a10*/  FENCE.VIEW.ASYNC.S ;  /* 0x00000000000073c6 */ /* 0x008ee20000000000 */
[----:B------:R-:W-:Y:S01]  /*2a20*/  SEL R11, R11, RZ, P1 ;  /* 0x000000ff0b0b7207 */ /* 0x000fe20000800000 */
[----:B---3--:R3:W-:Y:S01]  /*2a30*/  SYNCS.ARRIVE.TRANS64.RED.A1T0 RZ, [R2+URZ], RZ ;  /* 0x000000ff02ff79a7 */ /* 0x0087e200081004ff */
[----:B--2---:R-:W-:-:S02]  /*2a40*/  LOP3.LUT P3, RZ, R6, 0x1, RZ, 0xc0, !PT ;  /* 0x0000000106ff7812 */ /* 0x004fc4000786c0ff */
[----:B------:R-:W-:-:S04]  /*2a50*/  SEL R4, RZ, 0x1, P1 ;  /* 0x00000001ff047807 */ /* 0x000fc80000800000 */
[----:B------:R-:W-:Y:S02]  /*2a60*/  LOP3.LUT R10, R10, R4, RZ, 0x3c, !PT ;  /* 0x000000040a0a7212 */ /* 0x000fe400078e3cff */
[----:B---3--:R-:W-:-:S04]  /*2a70*/  SEL R2, RZ, 0x1, P0 ;  /* 0x00000001ff027807 */ /* 0x008fc80000000000 */
[----:B------:R-:W-:Y:S01]  /*2a80*/  LOP3.LUT R9, R9, R2, RZ, 0x3c, !PT ;  /* 0x0000000209097212 */ /* 0x000fe200078e3cff */
[----:B------:R-:W-:Y:S06]  /*2a90*/  @P3 BRA `(.L_x_42) ;  /* 0xfffffffc002c3947 */ /* 0x000fec000383ffff */
[----:B------:R-:W-:Y:S01]  /*2aa0*/  ULEA UR4, UR5, UR15, 0x3 ;  /* 0x0000000f05047291 */ /* 0x000fe2000f8e18ff */
[----:B------:R-:W-:-:S08]  /*2ab0*/  SHF.L.U32 R2, R12, 0x1f, RZ ;  /* 0x0000001f0c027819 */ /* 0x000fd000000006ff */
[----:B------:R-:W2:Y:S02]  /*2ac0*/  SYNCS.PHASECHK.TRANS64 P0, [UR4+0x60], R2 ;  /* 0x00006002ff0075a7 */ /* 0x000ea40008001004 */
[----:B--2---:R-:W-:Y:S05]  /*2ad0*/  @P0 BRA `(.L_x_43) ;  /* 0x0000000000080947 */ /* 0x004fea0003800000 */
[----:B------:R-:W2:Y:S02]  /*2ae0*/  SYNCS.PHASECHK.TRANS64.TRYWAIT P0, [UR4+0x60], R2 ;  /* 0x00006002ff0075a7 */ /* 0x000ea40008001104 */
[----:B--2---:R-:W-:Y:S05]  /*2af0*/  @!P0 BRA `(.L_x_44) ;  /* 0x0000006400888947 */ /* 0x004fea0003800000 */
.L_x_43:
[----:B------:R-:W-:-:S04]  /*2b00*/  UIADD3 UR6, UPT, UPT, UR5, 0x1, URZ ;  /* 0x0000000105067890 */ /* 0x000fc8000fffe0ff */
[----:B------:R-:W-:-:S04]  /*2b10*/  UISETP.NE.AND UP0, UPT, UR6, 0x2, UPT ;  /* 0x000000020600788c */ /* 0x000fc8000bf05270 */
[----:B------:R-:W-:Y:S02]  /*2b20*/  USEL UR7, URZ, 0x1, UP0 ;  /* 0x00000001ff077887 */ /* 0x000fe40008000000 */
[----:B------:R-:W-:-:S04]  /*2b30*/  USEL UR6, UR6, URZ, UP0 ;  /* 0x000000ff06067287 */ /* 0x000fc80008000000 */
[----:B------:R-:W-:Y:S01]  /*2b40*/  ULEA UR6, UR6, UR15, 0x3 ;  /* 0x0000000f06067291 */ /* 0x000fe2000f8e18ff */
[----:B--2---:R-:W-:-:S04]  /*2b50*/  LOP3.LUT R2, R12, UR7, RZ, 0x3c, !PT ;  /* 0x000000070c027c12 */ /* 0x004fc8000f8e3cff */
[----:B------:R-:W-:-:S04]  /*2b60*/  SHF.L.U32 R0, R2, 0x1f, RZ ;  /* 0x0000001f02007819 */ /* 0x000fc800000006ff */
[----:B------:R-:W2:Y:S02]  /*2b70*/  SYNCS.PHASECHK.TRANS64 P0, [UR6+0x60], R0 ;  /* 0x00006000ff0075a7 */ /* 0x000ea40008001006 */
[----:B-12---:R-:W-:Y:S05]  /*2b80*/  @P0 EXIT ;  /* 0x000000000000094d */ /* 0x006fea0003800000 */
[----:B------:R-:W-:Y:S02]  /*2b90*/  SHF.L.U32 R2, R2, 0x1f, RZ ;  /* 0x0000001f02027819 */ /* 0x000fe400000006ff */
[----:B------:R-:W-:-:S07]  /*2ba0*/  MOV R0, UR6 ;  /* 0x0000000600007c02 */ /* 0x000fce0008000f00 */
.L_x_45:
[----:B-1----:R1:W2:Y:S02]  /*2bb0*/  SYNCS.PHASECHK.TRANS64.TRYWAIT P0, [R0+URZ+0x60], R2 ;  /* 0x00006002000075a7 */ /* 0x0022a400080011ff */
[----:B--2---:R-:W-:Y:S05]  /*2bc0*/  @!P0 NANOSLEEP.SYNCS 0x989680 ;  /* 0x009896800000895d */ /* 0x004fea0003900000 */
[----:B------:R-:W2:Y:S02]  /*2bd0*/  @!P0 SYNCS.PHASECHK.TRANS64 P0, [R0+URZ+0x60], R2 ;  /* 0x00006002000085a7 */ /* 0x000ea400080010ff */
[----:B--2---:R-:W-:Y:S05]  /*2be0*/  @P0 EXIT ;  /* 0x000000000000094d */ /* 0x004fea0003800000 */
[----:B------:R-:W-:Y:S05]  /*2bf0*/  BRA `(.L_x_45) ;  /* 0xfffffffc00ec7947 */ /* 0x000fea000383ffff */
.L_x_38:
[----:B------:R-:W-:-:S09]  /*2c00*/  UISETP.NE.AND UP0, UPT, UR18, URZ, UPT ;  /* 0x000000ff1200728c */ /* 0x000fd2000bf05270 */
[----:B------:R-:W-:Y:S05]  /*2c10*/  BRA.U UP0, `(.L_x_46) ;  /* 0x0000001100387547 */ /* 0x000fea000b800000 */
[----:B------:R-:W-:Y:S01]  /*2c20*/  UMOV UR4, 0x40 ;  /* 0x0000004000047882 */ /* 0x000fe20000000000 */
[----:B------:R-:W-:Y:S01]  /*2c30*/  NOP ;  /* 0x0000000000007918 */ /* 0x000fe20000000000 */
[----:B------:R-:W-:-:S03]  /*2c40*/  ULEA UR5, UR15, UR4, 0x18 ;  /* 0x000000040f057291 */ /* 0x000fc6000f8ec0ff */
[----:B------:R-:W-:Y:S02]  /*2c50*/  UMOV UR4, 0x400 ;  /* 0x0000040000047882 */ /* 0x000fe40000000000 */
[----:B------:R-:W-:-:S04]  /*2c60*/  ULEA UR15, UR15, UR4, 0x18 ;  /* 0x000000040f0f7291 */ /* 0x000fc8000f8ec0ff */
[----:B------:R-:W2:Y:S02]  /*2c70*/  LDS.U8 R0, [UR5+0x1c] ;  /* 0x00001c05ff007984 */ /* 0x000ea40008000000 */
[----:B--2---:R-:W-:-:S13]  /*2c80*/  ISETP.NE.AND P0, PT, R0, RZ, PT ;  /* 0x000000ff0000720c */ /* 0x004fda0003f05270 */
[----:B------:R-:W-:Y:S05]  /*2c90*/  @P0 BRA `(.L_x_47) ;  /* 0x0000000000580947 */ /* 0x000fea0003800000 */
[----:B------:R-:W-:-:S13]  /*2ca0*/  ELECT P0, URZ, PT ;  /* 0x0000000000ff782f */ /* 0x000fda0003800000 */
[----:B------:R-:W-:Y:S05]  /*2cb0*/  @!P0 BRA `(.L_x_48) ;  /* 0x0000000000608947 */ /* 0x000fea0003800000 */
[----:B------:R-:W-:Y:S01]  /*2cc0*/  UMOV UR4, 0x10 ;  /* 0x0000001000047882 */ /* 0x000fe20000000000 */
[----:B------:R-:W-:Y:S01]  /*2cd0*/  HFMA2 R0, -RZ, RZ, 0, 5.9604644775390625e-08 ;  /* 0x00000001ff007431 */ /* 0x000fe200000001ff */
[----:B------:R-:W-:-:S03]  /*2ce0*/  MOV R2, 0xffff ;  /* 0x0000ffff00027802 */ /* 0x000fc60000000f00 */
[----:B------:R-:W-:Y:S04]  /*2cf0*/  DEPBAR.LE SB2, 0x36 ;  /* 0x0000ad800000791a */ /* 0x000fe80000000000 */
[----:B------:R-:W2:Y:S02]  /*2d00*/  UTCATOMSWS.FIND_AND_SET.ALIGN UP0, UR4, UR4 ;  /* 0x00000004000475e3 */ /* 0x000ea40008000800 */
[----:B--2---:R-:W-:Y:S01]  /*2d10*/  MOV R3, UR4 ;  /* 0x0000000400037c02 */ /* 0x004fe20008000f00 */
[----:B------:R-:W-:Y:S06]  /*2d20*/  BRA.U UP0, `(.L_x_49) ;  /* 0x0000000100187547 */ /* 0x000fec000b800000 */
.L_x_50:
[----:B------:R-:W-:Y:S05]  /*2d30*/  NANOSLEEP 0x64 ;  /* 0x000000640000795d */ /* 0x000fea0003800000 */
[----:B------:R-:W-:-:S05]  /*2d40*/  UMOV UR4, 0x10 ;  /* 0x0000001000047882 */ /* 0x000fca0000000000 */
[----:B------:R-:W-:Y:S04]  /*2d50*/  DEPBAR.LE SB2, 0x36 ;  /* 0x0000ad800000791a */ /* 0x000fe80000000000 */
[----:B------:R-:W2:Y:S02]  /*2d60*/  UTCATOMSWS.FIND_AND_SET.ALIGN UP0, UR4, UR4 ;  /* 0x00000004000475e3 */ /* 0x000ea40008000800 */
[----:B--2---:R-:W-:Y:S01]  /*2d70*/  MOV R3, UR4 ;  /* 0x0000000400037c02 */ /* 0x004fe20008000f00 */
[----:B------:R-:W-:Y:S05]  /*2d80*/  BRA.U !UP0, `(.L_x_50) ;  /* 0xfffffffd08e87547 */ /* 0x000fea000b83ffff */
.L_x_49:
[-C--:B------:R-:W-:Y:S02]  /*2d90*/  SHF.L.U32 R2, R2, R3.reuse, RZ ;  /* 0x0000000302027219 */ /* 0x080fe400000006ff */
[----:B------:R-:W-:Y:S01]  /*2da0*/  SHF.L.U32 R0, R0, R3, RZ ;  /* 0x0000000300007219 */ /* 0x000fe200000006ff */
[----:B------:R-:W-:Y:S02]  /*2db0*/  IMAD.SHL.U32 R3, R3, 0x20, RZ ;  /* 0x0000002003037824 */ /* 0x000fe400078e00ff */
[----:B------:R2:W-:Y:S04]  /*2dc0*/  ATOMS.OR RZ, [UR5+0x14], R2 ;  /* 0x00001402ffff798c */ /* 0x0005e8000b000005 */
[----:B------:R2:W-:Y:S04]  /*2dd0*/  ATOMS.OR RZ, [UR5+0x18], R0 ;  /* 0x00001800ffff798c */ /* 0x0005e8000b000005 */
[----:B------:R2:W-:Y:S01]  /*2de0*/  STS [UR15+0x100], R3 ;  /* 0x00010003ff007988 */ /* 0x0005e2000800080f */
[----:B------:R-:W-:Y:S05]  /*2df0*/  BRA `(.L_x_48) ;  /* 0x0000000000107947 */ /* 0x000fea0003800000 */
.L_x_47:
[----:B------:R-:W-:Y:S02]  /*2e00*/  MOV R0, 0xffffffff ;  /* 0xffffffff00007802 */ /* 0x000fe40000000f00 */
[----:B------:R-:W-:-:S03]  /*2e10*/  MOV R2, 0x2e40 ;  /* 0x00002e4000027802 */ /* 0x000fc60000000f00 */
[----:B------:R2:W-:Y:S04]  /*2e20*/  STS [UR15+0x100], R0 ;  /* 0x00010000ff007988 */ /* 0x0005e8000800080f */
[----:B-12--5:R-:W-:Y:S05]  /*2e30*/  CALL.REL.NOINC `($__internal_1_$__cuda_sm10x_tcgen05_guardrail_trap_phase_invalid_during_alloc) ;  /* 0x00000068001c7944 */ /* 0x026fea0003c00000 */
.L_x_48:
[----:B------:R-:W-:Y:S05]  /*2e40*/  WARPSYNC.ALL ;  /* 0x0000000000007948 */ /* 0x000fea0003800000 */
[----:B------:R-:W3:Y:S01]  /*2e50*/  S2UR UR4, SR_CgaCtaId ;  /* 0x00000000000479c3 */ /* 0x000ee20000008800 */
[----:B------:R-:W-:Y:S01]  /*2e60*/  UMOV UR43, 0x400 ;  /* 0x00000400002b7882 */ /* 0x000fe20000000000 */
[----:B------:R-:W-:-:S06]  /*2e70*/  NOP ;  /* 0x0000000000007918 */ /* 0x000fcc0000000000 */
[----:B------:R-:W-:Y:S06]  /*2e80*/  BAR.ARV 0x6, 0xa0 ;  /* 0x0182800000007b1d */ /* 0x000fec0000002000 */
[----:B------:R-:W4:Y:S01]  /*2e90*/  LDCU UR6, c[0x0][0x38c] ;  /* 0x00007180ff0677ac */ /* 0x000f220008000800 */
[----:B------:R-:W-:Y:S01]  /*2ea0*/  IMAD.MOV.U32 R11, RZ, RZ, 0x1 ;  /* 0x00000001ff0b7424 */ /* 0x000fe200078e00ff */
[----:B------:R-:W-:Y:S01]  /*2eb0*/  CS2R R8, SRZ ;  /* 0x0000000000087805 */ /* 0x000fe2000001ff00 */
[----:B------:R-:W-:Y:S01]  /*2ec0*/  IMAD.MOV.U32 R10, RZ, RZ, RZ ;  /* 0x000000ffff0a7224 */ /* 0x000fe200078e00ff */
[----:B------:R-:W-:Y:S01]  /*2ed0*/  UMOV UR45, URZ ;  /* 0x000000ff002d7c82 */ /* 0x000fe20008000000 */
[----:B------:R-:W-:Y:S01]  /*2ee0*/  UMOV UR41, URZ ;  /* 0x000000ff00297c82 */ /* 0x000fe20008000000 */
[----:B------:R-:W-:Y:S01]  /*2ef0*/  UMOV UR62, 0x0 ;  /* 0x00000000003e7882 */ /* 0x000fe20000000000 */
[----:B------:R-:W-:Y:S01]  /*2f00*/  UMOV UR63, 0x4380010 ;  /* 0x04380010003f7882 */ /* 0x000fe20000000000 */
[----:B------:R-:W-:Y:S01]  /*2f10*/  UMOV UR60, 0x0 ;  /* 0x00000000003c7882 */ /* 0x000fe20000000000 */
[----:B------:R-:W-:Y:S01]  /*2f20*/  UMOV UR61, 0x4380010 ;  /* 0x04380010003d7882 */ /* 0x000fe20000000000 */
[----:B---3--:R-:W-:Y:S01]  /*2f30*/  ULEA UR43, UR4, UR43, 0x18 ;  /* 0x0000002b042b7291 */ /* 0x008fe2000f8ec0ff */
[----:B------:R-:W3:Y:S03]  /*2f40*/  LDCU UR4, c[0x0][0x38c] ;  /* 0x00007180ff0477ac */ /* 0x000ee60008000800 */
[----:B------:R-:W-:Y:S01]  /*2f50*/  UIADD3 UR5, UPT, UPT, UR43, 0xe400, URZ ;  /* 0x0000e4002b057890 */ /* 0x000fe2000fffe0ff */
[----:B------:R-:W-:-:S04]  /*2f60*/  UMOV UR58, 0x0 ;  /* 0x00000000003a7882 */ /* 0x000fc80000000000 */
[----:B--2---:R-:W2:Y:S01]  /*2f70*/  LDS R0, [UR43+0x100] ;  /* 0x0001002bff007984 */ /* 0x004ea20008000800 */
[----:B------:R-:W-:Y:S01]  /*2f80*/  USHF.R.U32.HI UR5, URZ, 0x4, UR5 ;  /* 0x00000004ff057899 */ /* 0x000fe20008011605 */
[----:B------:R-:W-:Y:S01]  /*2f90*/  UMOV UR59, 0x4380010 ;  /* 0x04380010003b7882 */ /* 0x000fe20000000000 */
[----:B------:R-:W-:Y:S02]  /*2fa0*/  UMOV UR56, 0x0 ;  /* 0x0000000000387882 */ /* 0x000fe40000000000 */
[----:B------:R-:W-:Y:S01]  /*2fb0*/  ULOP3.LUT UR5, UR5, 0x3fff, URZ, 0xc0, !UPT ;  /* 0x00003fff05057892 */ /* 0x000fe2000f8ec0ff */
[----:B------:R-:W-:Y:S01]  /*2fc0*/  UMOV UR57, 0x4380010 ;  /* 0x0438001000397882 */ /* 0x000fe20000000000 */
[----:B------:R-:W-:Y:S01]  /*2fd0*/  UMOV UR54, 0x0 ;  /* 0x0000000000367882 */ /* 0x000fe20000000000 */
[----:B------:R-:W-:Y:S01]  /*2fe0*/  UMOV UR55, 0x4380010 ;  /* 0x0438001000377882 */ /* 0x000fe20000000000 */
[----:B------:R-:W-:Y:S01]  /*2ff0*/  UMOV UR52, 0x0 ;  /* 0x0000000000347882 */ /* 0x000fe20000000000 */
[----:B---3--:R-:W-:Y:S01]  /*3000*/  UIADD3 UR4, UPT, UPT, UR4, 0x7f, URZ ;  /* 0x0000007f04047890 */ /* 0x008fe2000fffe0ff */
[----:B------:R-:W-:Y:S01]  /*3010*/  UMOV UR53, 0x4380010 ;  /* 0x0438001000357882 */ /* 0x000fe20000000000 */
[----:B------:R-:W-:-:S02]  /*3020*/  ULOP3.LUT UR44, UR5, 0x10000, URZ, 0xfc, !UPT ;  /* 0x00010000052c7892 */ /* 0x000fc4000f8efcff */
[----:B------:R-:W-:Y:S02]  /*3030*/  USHF.R.S32.HI UR47, URZ, 0x1f, UR4 ;  /* 0x0000001fff2f7899 */ /* 0x000fe40008011404 */
[----:B----4-:R-:W-:Y:S02]  /*3040*/  UISETP.GE.AND UP4, UPT, UR6, 0x1, UPT ;  /* 0x000000010600788c */ /* 0x010fe4000bf86270 */
[----:B------:R-:W-:Y:S02]  /*3050*/  ULEA.HI UR47, UR47, UR4, URZ, 0x7 ;  /* 0x000000042f2f7291 */ /* 0x000fe4000f8f38ff */
[----:B------:R-:W-:Y:S02]  /*3060*/  UIADD3 UR4, UPT, UPT, UR43, 0x16400, URZ ;  /* 0x000164002b047890 */ /* 0x000fe4000fffe0ff */
[----:B------:R-:W-:Y:S02]  /*3070*/  USHF.R.S32.HI UR47, URZ, 0x7, UR47 ;  /* 0x00000007ff2f7899 */ /* 0x000fe4000801142f */
[----:B------:R-:W-:-:S02]  /*3080*/  USHF.R.U32.HI UR4, URZ, 0x4, UR4 ;  /* 0x00000004ff047899 */ /* 0x000fc40008011604 */
[----:B------:R-:W-:Y:S02]  /*3090*/  UISETP.LT.AND UP0, UPT, UR47, 0x1, UPT ;  /* 0x000000012f00788c */ /* 0x000fe4000bf01270 */
[----:B------:R-:W-:Y:S02]  /*30a0*/  ULOP3.LUT UR4, UR4, 0x3fff, URZ, 0xc0, !UPT ;  /* 0x00003fff04047892 */ /* 0x000fe4000f8ec0ff */
[----:B------:R-:W-:Y:S02]  /*30b0*/  USEL UR64, UR47, 0x1, !UP0 ;  /* 0x000000012f407887 */ /* 0x000fe4000c000000 */
[----:B------:R-:W-:Y:S02]  /*30c0*/  ULOP3.LUT UR4, UR4, 0x10000, URZ, 0xfc, !UPT ;  /* 0x0001000004047892 */ /* 0x000fe4000f8efcff */
[----:B------:R-:W-:Y:S01]  /*30d0*/  UIADD3 UR64, UPT, UPT, -UR64, URZ, URZ ;  /* 0x000000ff40407290 */ /* 0x000fe2000fffe1ff */
[----:B------:R-:W-:Y:S01]  /*30e0*/  UMOV UR50, 0x0 ;  /* 0x0000000000327882 */ /* 0x000fe20000000000 */
[----:B------:R-:W-:Y:S01]  /*30f0*/  UMOV UR51, 0x4380010 ;  /* 0x0438001000337882 */ /* 0x000fe20000000000 */
[----:B--2---:R-:W-:Y:S01]  /*3100*/  R2UR UR65, R0 ;  /* 0x00000000004172ca */ /* 0x004fe200000e0000 */
[----:B------:R-:W-:Y:S01]  /*3110*/  UMOV UR48, 0x0 ;  /* 0x0000000000307882 */ /* 0x000fe20000000000 */
[----:B------:R-:W-:-:S13]  /*3120*/  UMOV UR49, 0x4380010 ;  /* 0x0438001000317882 */ /* 0x000fda0000000000 */
.L_x_57:
[----:B------:R-:W-:Y:S02]  /*3130*/  LEA R0, R10, UR43, 0x3 ;  /* 0x0000002b0a007c11 */ /* 0x000fe4000f8e18ff */
[----:B------:R-:W-:Y:S02]  /*3140*/  SHF.L.U32 R2, R9, 0x1f, RZ ;  /* 0x0000001f09027819 */ /* 0x000fe400000006ff */
[----:B------:R-:W-:Y:S01]  /*3150*/  PLOP3.LUT P0, PT, PT, PT, UP4, 0x80, 0x8 ;  /* 0x000000000008781c */ /* 0x000fe20003f0f048 */
[----:B------:R-:W-:Y:S01]  /*3160*/  VIADD R3, R0, 0x60 ;  /* 0x0000006000037836 */ /* 0x000fe20000000000 */
[----:B--2---:R-:W2:Y:S02]  /*3170*/  SYNCS.PHASECHK.TRANS64.TRYWAIT P1, [R0+URZ+0x50], R2 ;  /* 0x00005002000075a7 */ /* 0x004ea400080211ff */
[----:B--2---:R-:W-:Y:S09]  /*3180*/  @!P1 BRA `(.L_x_51) ;  /* 0x0000005c00fc9947 */ /* 0x004ff20003800000 */
.L_x_117:
[----:B------:R-:W-:Y:S01]  /*3190*/  LEA R4, R10, UR43, 0x4 ;  /* 0x0000002b0a047c11 */ /* 0x000fe2000f8e20ff */
[----:B------:R-:W-:Y:S01]  /*31a0*/  @UP4 ULEA UR5, UR41, UR43, 0x3 ;  /* 0x0000002b29054291 */ /* 0x000fe2000f8e18ff */
[----:B------:R-:W-:Y:S01]  /*31b0*/  PLOP3.LUT P1, PT, PT, PT, PT, 0x80, 0x8 ;  /* 0x000000000008781c */ /* 0x000fe20003f2f070 */
[----:B------:R-:W-:Y:S01]  /*31c0*/  ULEA UR46, UR45, UR43, 0x3 ;  /* 0x0000002b2d2e7291 */ /* 0x000fe2000f8e18ff */
[----:B------:R-:W-:Y:S02]  /*31d0*/  PRMT R3, RZ, 0x654, R3 ;  /* 0x00000654ff037816 */ /* 0x000fe40000000003 */
[----:B------:R-:W3:Y:S01]  /*31e0*/  LDS.128 R4, [R4+0xe0] ;  /* 0x0000e00004047984 */ /* 0x000ee20000000c00 */
[----:B--2---:R-:W-:Y:S02]  /*31f0*/  @P0 SHF.L.U32 R2, R8, 0x1f, RZ ;  /* 0x0000001f08020819 */ /* 0x004fe400000006ff */
[----:B------:R-:W-:Y:S01]  /*3200*/  SHF.L.U32 R0, R11, 0x1f, RZ ;  /* 0x0000001f0b007819 */ /* 0x000fe200000006ff */
[----:B------:R-:W-:Y:S01]  /*3210*/  @!PT LDS RZ, [RZ] ;  /* 0x00000000fffff984 */ /* 0x000fe20000000800 */
[----:B------:R-:W-:Y:S01]  /*3220*/  @!PT LDS RZ, [RZ] ;  /* 0x00000000fffff984 */ /* 0x000fe20000000800 */
[----:B------:R-:W-:Y:S01]  /*3230*/  @!PT LDS RZ, [RZ] ;  /* 0x00000000fffff984 */ /* 0x000fe20000000800 */
[----:B------:R-:W-:Y:S01]  /*3240*/  @!PT LDS RZ, [RZ] ;  /* 0x00000000fffff984 */ /* 0x000fe20000000800 */
[----:B------:R2:W-:Y:S06]  /*3250*/  MEMBAR.ALL.CTA ;  /* 0x0000000000007992 */ /* 0x0005ec0000008000 */
[----:B--2---:R-:W2:Y:S02]  /*3260*/  FENCE.VIEW.ASYNC.S ;  /* 0x00000000000073c6 */ /* 0x004ea40000000000 */
[----:B--2---:R2:W-:Y:S01]  /*3270*/  SYNCS.ARRIVE.TRANS64.RED.A1T0 RZ, [R3+URZ], RZ ;  /* 0x000000ff03ff79a7 */ /* 0x0045e200081004ff */
[----:B------:R2:W4:Y:S01]  /*3280*/  @P0 SYNCS.PHASECHK.TRANS64.TRYWAIT P1, [UR5], R2 ;  /* 0x00000002ff0005a7 */ /* 0x0005220008021105 */
[----:B------:R-:W-:-:S04]  /*3290*/  ULEA.HI UR5, UR45, UR45, URZ, 0x1 ;  /* 0x0000002d2d057291 */ /* 0x000fc8000f8f08ff */
[----:B------:R-:W-:Y:S02]  /*32a0*/  ULOP3.LUT UR6, UR5, 0xffe, URZ, 0xc0, !UPT ;  /* 0x00000ffe05067892 */ /* 0x000fe4000f8ec0ff */
[----:B------:R-:W-:Y:S02]  /*32b0*/  USHF.R.U32.HI UR38, URZ, 0x1, UR5 ;  /* 0x00000001ff267899 */ /* 0x000fe40008011605 */
[----:B------:R-:W-:Y:S02]  /*32c0*/  UIADD3 UR5, UPT, UPT, -UR6, UR45, URZ ;  /* 0x0000002d06057290 */ /* 0x000fe4000fffe1ff */
[----:B------:R-:W-:-:S04]  /*32d0*/  UIMAD UR38, UR38, 0xe0, UR65 ;  /* 0x000000e0262678a4 */ /* 0x000fc8000f8e0241 */
[----:B------:R-:W-:Y:S01]  /*32e0*/  ULEA UR38, UR5, UR38, 0x14 ;  /* 0x0000002605267291 */ /* 0x000fe2000f8ea0ff */
[----:B------:R-:W1:Y:S02]  /*32f0*/  SYNCS.PHASECHK.TRANS64.TRYWAIT P0, [UR46+0x90], R0 ;  /* 0x00009000ff0075a7 */ /* 0x000e64000800112e */
[----:B-1234-:R-:W-:Y:S09]  /*3300*/  @!P0 BRA `(.L_x_52) ;  /* 0x0000005c00b08947 */ /* 0x01eff20003800000 */
.L_x_119:
[----:B------:R-:W-:Y:S01]  /*3310*/  IADD3 R10, PT, PT, R10, 0x1, RZ ;  /* 0x000000010a0a7810 */ /* 0x000fe20007ffe0ff */
[----:B------:R-:W-:Y:S06]  /*3320*/  BRA.U !UP4, `(.L_x_53) ;  /* 0x000000050c107547 */ /* 0x000fec000b800000 */
[----:B------:R-:W-:Y:S01]  /*3330*/  UPLOP3.LUT UP2, UPT, UPT, UPT, UPT, 0x40, 0x4 ;  /* 0x000000000004789c */ /* 0x000fe20003f4e870 */
[----:B------:R-:W-:Y:S01]  /*3340*/  UMOV UR40, UR64 ;  /* 0x0000004000287c82 */ /* 0x000fe20008000000 */
[----:B------:R-:W-:Y:S01]  /*3350*/  UMOV UR39, UR47 ;  /* 0x0000002f00277c82 */ /* 0x000fe20008000000 */
[----:B------:R-:W-:-:S08]  /*3360*/  UMOV UR5, UR41 ;  /* 0x0000002900057c82 */ /* 0x000fd00008000000 */
.L_x_56:
[----:B------:R-:W-:Y:S02]  /*3370*/  UIADD3 UR40, UPT, UPT, UR40, 0x1, URZ ;  /* 0x0000000128287890 */ /* 0x000fe4000fffe0ff */
[----:B--2---:R-:W-:Y:S02]  /*3380*/  ULEA UR7, UR5, UR43, 0x3 ;  /* 0x0000002b05077291 */ /* 0x004fe4000f8e18ff */
[----:B------:R-:W-:Y:S01]  /*3390*/  UISETP.NE.AND UP3, UPT, UR40, URZ, UPT ;  /* 0x000000ff2800728c */ /* 0x000fe2000bf65270 */
[----:B---3--:R-:W-:Y:S10]  /*33a0*/  @P1 BRA `(.L_x_54) ;  /* 0x00000000000c1947 */ /* 0x008ff40003800000 */
[----:B-1----:R-:W-:Y:S04]  /*33b0*/  SHF.L.U32 R2, R8, 0x1f, RZ ;  /* 0x0000001f08027819 */ /* 0x002fe800000006ff */
[----:B------:R-:W1:Y:S02]  /*33c0*/  SYNCS.PHASECHK.TRANS64.TRYWAIT P0, [UR7], R2 ;  /* 0x00000002ff0075a7 */ /* 0x000e640008001107 */
[----:B-1----:R-:W-:Y:S05]  /*33d0*/  @!P0 BRA `(.L_x_55) ;  /* 0x0000005c00948947 */ /* 0x002fea0003800000 */
.L_x_54:
[----:B------:R-:W-:Y:S01]  /*33e0*/  UISETP.NE.AND UP0, UPT, UR39, 0x1, UPT ;  /* 0x000000012700788c */ /* 0x000fe2000bf05270 */
[----:B------:R-:W-:Y:S01]  /*33f0*/  PLOP3.LUT P1, PT, PT, PT, PT, 0x80, 0x8 ;  /* 0x000000000008781c */ /* 0x000fe20003f2f070 */
[----:B------:R-:W-:Y:S02]  /*3400*/  UIADD3 UR6, UPT, UPT, UR5, 0x1, URZ ;  /* 0x0000000105067890 */ /* 0x000fe4000fffe0ff */
[----:B------:R-:W-:Y:S02]  /*3410*/  UIADD3 UR42, UPT, UPT, UR7, 0x10, URZ ;  /* 0x00000010072a7890 */ /* 0x000fe4000fffe0ff */
[----:B------:R-:W-:Y:S01]  /*3420*/  UISETP.NE.AND UP1, UPT, UR6, 0x2, UPT ;  /* 0x000000020600788c */ /* 0x000fe2000bf25270 */
[----:B------:R-:W-:Y:S01]  /*3430*/  PLOP3.LUT P0, PT, PT, PT, UP0, 0x80, 0x8 ;  /* 0x000000000008781c */ /* 0x000fe20003f0f008 */
[----:B------:R-:W-:Y:S02]  /*3440*/  UIADD3 UR39, UPT, UPT, UR39, -0x1, URZ ;  /* 0xffffffff27277890 */ /* 0x000fe4000fffe0ff */
[----:B------:R-:W-:Y:S02]  /*3450*/  USEL UR8, URZ, 0x1, UP1 ;  /* 0x00000001ff087887 */ /* 0x000fe40008800000 */
[----:B------:R-:W-:Y:S01]  /*3460*/  USEL UR41, UR6, URZ, UP1 ;  /* 0x000000ff06297287 */ /* 0x000fe20008800000 */
[----:B------:R-:W-:Y:S01]  /*3470*/  UMOV UR7, 0x40004040 ;  /* 0x4000404000077882 */ /* 0x000fe20000000000 */
[----:B------:R-:W-:Y:S02]  /*3480*/  UMOV UR9, 0x40004040 ;  /* 0x4000404000097882 */ /* 0x000fe40000000000 */
[----:B------:R-:W-:Y:S01]  /*3490*/  @UP0 ULEA UR6, UR41, UR43, 0x3 ;  /* 0x0000002b29060291 */ /* 0x000fe2000f8e18ff */
[----:B------:R-:W-:Y:S01]  /*34a0*/  LOP3.LUT R8, R8, UR8, RZ, 0x3c, !PT ;  /* 0x0000000808087c12 */ /* 0x000fe2000f8e3cff */
[----:B------:R-:W-:Y:S01]  /*34b0*/  ULEA UR8, UR5, UR44, 0xa ;  /* 0x0000002c05087291 */ /* 0x000fe2000f8e50ff */
[----:B------:R-:W-:Y:S02]  /*34c0*/  UMOV UR37, 0x40004040 ;  /* 0x4000404000257882 */ /* 0x000fe40000000000 */
[----:B-1----:R-:W-:Y:S01]  /*34d0*/  @P0 SHF.L.U32 R0, R8, 0x1f, RZ ;  /* 0x0000001f08000819 */ /* 0x002fe200000006ff */
[----:B------:R-:W-:Y:S02]  /*34e0*/  UIADD3 UR34, UPT, UPT, UR8, 0x2, URZ ;  /* 0x0000000208227890 */ /* 0x000fe4000fffe0ff */
[----:B------:R-:W-:Y:S01]  /*34f0*/  UIADD3 UR30, UPT, UPT, UR8, 0x4, URZ ;  /* 0x00000004081e7890 */ /* 0x000fe2000fffe0ff */
[----:B------:R2:W3:Y:S01]  /*3500*/  @P0 SYNCS.PHASECHK.TRANS64.TRYWAIT P1, [UR6], R0 ;  /* 0x00000000ff0005a7 */ /* 0x0004e20008021106 */
[----:B------:R-:W-:Y:S02]  /*3510*/  UIMAD UR6, UR5, 0xe00, UR4 ;  /* 0x00000e00050678a4 */ /* 0x000fe4000f8e0204 */
[----:B------:R-:W-:Y:S02]  /*3520*/  UIADD3 UR26, UPT, UPT, UR8, 0x6, URZ ;  /* 0x00000006081a7890 */ /* 0x000fe4000fffe0ff */
[----:B------:R-:W-:Y:S02]  /*3530*/  UIADD3 UR36, UPT, UPT, UR6, 0x2, URZ ;  /* 0x0000000206247890 */ /* 0x000fe4000fffe0ff */
[----:B------:R-:W-:Y:S02]  /*3540*/  UIADD3 UR32, UPT, UPT, UR6, 0x4, URZ ;  /* 0x0000000406207890 */ /* 0x000fe4000fffe0ff */
[----:B------:R-:W-:Y:S01]  /*3550*/  UIADD3 UR28, UPT, UPT, UR6, 0x6, URZ ;  /* 0x00000006061c7890 */ /* 0x000fe2000fffe0ff */
[----:B------:R2:W-:Y:S01]  /*3560*/  UTCHMMA gdesc[UR8], gdesc[UR6], tmem[UR38], tmem[UR62], idesc[UR63], UP2 ;  /* 0x00ff3e06080075ea */ /* 0x0005e20009000026 */
[----:B------:R-:W-:Y:S02]  /*3570*/  UIADD3 UR24, UPT, UPT, UR6, 0x700, URZ ;  /* 0x0000070006187890 */ /* 0x000fe4000fffe0ff */
[----:B------:R-:W-:Y:S02]  /*3580*/  UIADD3 UR22, UPT, UPT, UR8, 0x200, URZ ;  /* 0x0000020008167890 */ /* 0x000fe4000fffe0ff */
[----:B------:R-:W-:Y:S02]  /*3590*/  UIADD3 UR20, UPT, UPT, UR6, 0x702, URZ ;  /* 0x0000070206147890 */ /* 0x000fe4000fffe0ff */
[----:B------:R-:W-:Y:S02]  /*35a0*/  UIADD3 UR18, UPT, UPT, UR8, 0x202, URZ ;  /* 0x0000020208127890 */ /* 0x000fe4000fffe0ff */
[----:B------:R-:W-:Y:S02]  /*35b0*/  UIADD3 UR16, UPT, UPT, UR6, 0x704, URZ ;  /* 0x0000070406107890 */ /* 0x000fe4000fffe0ff */
[----:B------:R-:W-:Y:S02]  /*35c0*/  UIADD3 UR14, UPT, UPT, UR8, 0x204, URZ ;  /* 0x00000204080e7890 */ /* 0x000fe4000fffe0ff */
[----:B------:R-:W-:Y:S02]  /*35d0*/  UIADD3 UR12, UPT, UPT, UR6, 0x706, URZ ;  /* 0x00000706060c7890 */ /* 0x000fe4000fffe0ff */
[----:B------:R-:W-:Y:S02]  /*35e0*/  UIADD3 UR10, UPT, UPT, UR8, 0x206, URZ ;  /* 0x00000206080a7890 */ /* 0x000fe4000fffe0ff */
[----:B------:R-:W-:Y:S01]  /*35f0*/  UPLOP3.LUT UP2, UPT, UPT, UPT, UPT, 0x80, 0x8 ;  /* 0x000000000008789c */ /* 0x000fe20003f4f070 */
[----:B------:R-:W-:Y:S01]  /*3600*/  UMOV UR35, 0x40004040 ;  /* 0x4000404000237882 */ /* 0x000fe20000000000 */
[----:B------:R-:W-:Y:S01]  /*3610*/  UMOV UR33, 0x40004040 ;  /* 0x4000404000217882 */ /* 0x000fe20000000000 */
[----:B------:R2:W-:Y:S01]  /*3620*/  UTCHMMA gdesc[UR34], gdesc[UR36], tmem[UR38], tmem[UR60], idesc[UR61], UPT ;  /* 0x00ff3c24220075ea */ /* 0x0005e2000b800026 */
        /* <DEDUP_REMOVED lines=14> */
[----:B------:R-:W-:Y:S01]  /*3710*/  UMOV UR11, 0x40004040 ;  /* 0x40004040000b7882 */ /* 0x000fe20000000000 */
[----:B------:R2:W-:Y:S01]  /*3720*/  UTCHMMA gdesc[UR14], gdesc[UR16], tmem[UR38], tmem[UR50], idesc[UR51], UPT ;  /* 0x00ff32100e0075ea */ /* 0x0005e2000b800026 */
[----:B------:R2:W-:Y:S01]  /*3730*/  UTCHMMA gdesc[UR10], gdesc[UR12], tmem[UR38], tmem[UR48], idesc[UR49], UPT ;  /* 0x00ff300c0a0075ea */ /* 0x0005e2000b800026 */
[----:B------:R2:W-:Y:S01]  /*3740*/  UTCBAR [UR42], URZ ;  /* 0x000000ff2a0073e9 */ /* 0x0005e200080000ff */
[----:B------:R-:W-:Y:S01]  /*3750*/  UMOV UR5, UR41 ;  /* 0x0000002900057c82 */ /* 0x000fe20008000000 */
[----:B------:R-:W-:Y:S05]  /*3760*/  BRA.U UP3, `(.L_x_56) ;  /* 0xfffffffd03007547 */ /* 0x000fea000b83ffff */
.L_x_53:
[----:B------:R-:W-:Y:S01]  /*3770*/  UIADD3 UR5, UPT, UPT, UR45, 0x1, URZ ;  /* 0x000000012d057890 */ /* 0x000fe2000fffe0ff */
[----:B------:R-:W-:Y:S01]  /*3780*/  LOP3.LUT P0, RZ, R6, 0x1, RZ, 0xc0, !PT ;  /* 0x0000000106ff7812 */ /* 0x000fe2000780c0ff */
[----:B--2---:R-:W-:Y:S01]  /*3790*/  UIADD3 UR6, UPT, UPT, UR46, 0x70, URZ ;  /* 0x000000702e067890 */ /* 0x004fe2000fffe0ff */
[----:B---3--:R-:W-:Y:S01]  /*37a0*/  ISETP.NE.AND P1, PT, R10, 0x2, PT ;  /* 0x000000020a00780c */ /* 0x008fe20003f25270 */
[----:B------:R-:W-:-:S03]  /*37b0*/  UISETP.NE.AND UP0, UPT, UR5, 0x4, UPT ;  /* 0x000000040500788c */ /* 0x000fc6000bf05270 */
[----:B-1----:R-:W-:Y:S01]  /*37c0*/  SEL R0, RZ, 0x1, P1 ;  /* 0x00000001ff007807 */ /* 0x002fe20000800000 */
[----:B------:R-:W-:Y:S01]  /*37d0*/  USEL UR7, URZ, 0x1, UP0 ;  /* 0x00000001ff077887 */ /* 0x000fe20008000000 */
[----:B------:R-:W-:Y:S01]  /*37e0*/  SEL R10, R10, RZ, P1 ;  /* 0x000000ff0a0a7207 */ /* 0x000fe20000800000 */
[----:B------:R-:W-:Y:S01]  /*37f0*/  USEL UR45, UR5, URZ, UP0 ;  /* 0x000000ff052d7287 */ /* 0x000fe20008000000 */
[----:B------:R2:W-:Y:S01]  /*3800*/  UTCBAR [UR6], URZ ;  /* 0x000000ff060073e9 */ /* 0x0005e200080000ff */
[----:B------:R-:W-:Y:S02]  /*3810*/  LOP3.LUT R9, R9, R0, RZ, 0x3c, !PT ;  /* 0x0000000009097212 */ /* 0x000fe400078e3cff */
[----:B------:R-:W-:Y:S01]  /*3820*/  LOP3.LUT R11, R11, UR7, RZ, 0x3c, !PT ;  /* 0x000000070b0b7c12 */ /* 0x000fe2000f8e3cff */
[----:B------:R-:W-:Y:S07]  /*3830*/  @P0 BRA `(.L_x_57) ;  /* 0xfffffff8003c0947 */ /* 0x000fee000383ffff */
[----:B------:R-:W1:Y:S01]  /*3840*/  S2UR UR8, SR_CgaCtaId ;  /* 0x00000000000879c3 */ /* 0x000e620000008800 */
[----:B------:R-:W-:Y:S01]  /*3850*/  ELECT P0, URZ, PT ;  /* 0x0000000000ff782f */ /* 0x000fe20003800000 */
[----:B------:R-:W-:Y:S01]  /*3860*/  IMAD.MOV.U32 R0, RZ, RZ, 0x1 ;  /* 0x00000001ff007424 */ /* 0x000fe200078e00ff */
[----:B------:R-:W-:Y:S01]  /*3870*/  UIADD3 UR43, UPT, UPT, UR43, 0x90, URZ ;  /* 0x000000902b2b7890 */ /* 0x000fe2000fffe0ff */
[----:B------:R-:W-:Y:S01]  /*3880*/  SHF.L.U32 R2, R11, 0x1f, RZ ;  /* 0x0000001f0b027819 */ /* 0x000fe200000006ff */
[----:B------:R-:W-:-:S03]  /*3890*/  UMOV UR4, 0x40 ;  /* 0x0000004000047882 */ /* 0x000fc60000000000 */
[----:B------:R-:W-:Y:S01]  /*38a0*/  UVIRTCOUNT.DEALLOC.SMPOOL 0x80 ;  /* 0x000000800000784c */ /* 0x000fe20000000000 */
[----:B-1----:R-:W-:Y:S02]  /*38b0*/  ULEA UR8, UR8, UR4, 0x18 ;  /* 0x0000000408087291 */ /* 0x002fe4000f8ec0ff */
[----:B------:R-:W-:-:S07]  /*38c0*/  ULEA UR4, UR45, UR43, 0x3 ;  /* 0x0000002b2d047291 */ /* 0x000fce000f8e18ff */
[----:B------:R1:W-:Y:S02]  /*38d0*/  @P0 STS.U8 [UR8+0x1c], R0 ;  /* 0x00001c00ff000988 */ /* 0x0003e40008000008 */
[----:B------:R-:W3:Y:S02]  /*38e0*/  SYNCS.PHASECHK.TRANS64.TRYWAIT P0, [UR4], R2 ;  /* 0x00000002ff0075a7 */ /* 0x000ee40008001104 */
[----:B-1-3--:R-:W-:Y:S05]  /*38f0*/  @!P0 BRA `(.L_x_58) ;  /* 0x0000005800648947 */ /* 0x00afea0003800000 */
.L_x_122:
[----:B------:R-:W-:-:S04]  /*3900*/  UIADD3 UR4, UPT, UPT, UR45, 0x1, URZ ;  /* 0x000000012d047890 */ /* 0x000fc8000fffe0ff */
[----:B------:R-:W-:-:S04]  /*3910*/  UISETP.NE.AND UP0, UPT, UR4, 0x4, UPT ;  /* 0x000000040400788c */ /* 0x000fc8000bf05270 */
[----:B--2---:R-:W-:Y:S02]  /*3920*/  USEL UR6, URZ, 0x1, UP0 ;  /* 0x00000001ff067887 */ /* 0x004fe40008000000 */
[----:B------:R-:W-:-:S04]  /*3930*/  USEL UR4, UR4, URZ, UP0 ;  /* 0x000000ff04047287 */ /* 0x000fc80008000000 */
[----:B------:R-:W-:Y:S01]  /*3940*/  ULEA UR5, UR4, UR43, 0x3 ;  /* 0x0000002b04057291 */ /* 0x000fe2000f8e18ff */
[----:B-1----:R-:W-:-:S04]  /*3950*/  LOP3.LUT R2, R11, UR6, RZ, 0x3c, !PT ;  /* 0x000000060b027c12 */ /* 0x002fc8000f8e3cff */
[----:B------:R-:W-:-:S04]  /*3960*/  SHF.L.U32 R3, R2, 0x1f, RZ ;  /* 0x0000001f02037819 */ /* 0x000fc800000006ff */
[----:B------:R-:W1:Y:S02]  /*3970*/  SYNCS.PHASECHK.TRANS64.TRYWAIT P0, [UR5], R3 ;  /* 0x00000003ff0075a7 */ /* 0x000e640008001105 */
[----:B-1----:R-:W-:Y:S05]  /*3980*/  @!P0 BRA `(.L_x_59) ;  /* 0x0000005800588947 */ /* 0x002fea0003800000 */
.L_x_124:
[----:B------:R-:W-:-:S04]  /*3990*/  UIADD3 UR4, UPT, UPT, UR4, 0x1, URZ ;  /* 0x0000000104047890 */ /* 0x000fc8000fffe0ff */
[----:B------:R-:W-:-:S04]  /*39a0*/  UISETP.NE.AND UP0, UPT, UR4, 0x4, UPT ;  /* 0x000000040400788c */ /* 0x000fc8000bf05270 */
[----:B------:R-:W-:Y:S02]  /*39b0*/  USEL UR6, URZ, 0x1, UP0 ;  /* 0x00000001ff067887 */ /* 0x000fe40008000000 */
[----:B------:R-:W-:-:S04]  /*39c0*/  USEL UR4, UR4, URZ, UP0 ;  /* 0x000000ff04047287 */ /* 0x000fc80008000000 */
[----:B------:R-:W-:Y:S01]  /*39d0*/  ULEA UR5, UR4, UR43, 0x3 ;  /* 0x0000002b04057291 */ /* 0x000fe2000f8e18ff */
[----:B------:R-:W-:-:S04]  /*39e0*/  LOP3.LUT R2, R2, UR6, RZ, 0x3c, !PT ;  /* 0x0000000602027c12 */ /* 0x000fc8000f8e3cff */
[----:B-1----:R-:W-:-:S04]  /*39f0*/  SHF.L.U32 R3, R2, 0x1f, RZ ;  /* 0x0000001f02037819 */ /* 0x002fc800000006ff */
[----:B------:R-:W1:Y:S02]  /*3a00*/  SYNCS.PHASECHK.TRANS64.TRYWAIT P0, [UR5], R3 ;  /* 0x00000003ff0075a7 */ /* 0x000e640008001105 */
[----:B-1----:R-:W-:Y:S05]  /*3a10*/  @!P0 BRA `(.L_x_60) ;  /* 0x00000058004c8947 */ /* 0x002fea0003800000 */
.L_x_126:
[----:B------:R-:W-:-:S04]  /*3a20*/  UIADD3 UR4, UPT, UPT, UR4, 0x1, URZ ;  /* 0x0000000104047890 */ /* 0x000fc8000fffe0ff */
[----:B------:R-:W-:-:S04]  /*3a30*/  UISETP.NE.AND UP0, UPT, UR4, 0x4, UPT ;  /* 0x000000040400788c */ /* 0x000fc8000bf05270 */
[----:B------:R-:W-:Y:S02]  /*3a40*/  USEL UR5, URZ, 0x1, UP0 ;  /* 0x00000001ff057887 */ /* 0x000fe40008000000 */
[----:B------:R-:W-:-:S04]  /*3a50*/  USEL UR4, UR4, URZ, UP0 ;  /* 0x000000ff04047287 */ /* 0x000fc80008000000 */
[----:B------:R-:W-:Y:S01]  /*3a60*/  ULEA UR4, UR4, UR43, 0x3 ;  /* 0x0000002b04047291 */ /* 0x000fe2000f8e18ff */
[----:B------:R-:W-:-:S04]  /*3a70*/  LOP3.LUT R2, R2, UR5, RZ, 0x3c, !PT ;  /* 0x0000000502027c12 */ /* 0x000fc8000f8e3cff */
[----:B------:R-:W-:-:S04]  /*3a80*/  SHF.L.U32 R2, R2, 0x1f, RZ ;  /* 0x0000001f02027819 */ /* 0x000fc800000006ff */
[----:B------:R-:W2:Y:S02]  /*3a90*/  SYNCS.PHASECHK.TRANS64.TRYWAIT P0, [UR4], R2 ;  /* 0x00000002ff0075a7 */ /* 0x000ea40008001104 */
[----:B--2---:R-:W-:Y:S05]  /*3aa0*/  @!P0 BRA `(.L_x_61) ;  /* 0x0000005800408947 */ /* 0x004fea0003800000 */
.L_x_128:
[----:B------:R-:W-:Y:S01]  /*3ab0*/  NOP ;  /* 0x0000000000007918 */ /* 0x000fe20000000000 */
[----:B-1----:R-:W1:Y:S01]  /*3ac0*/  LDS R0, [UR8+0x14] ;  /* 0x00001408ff007984 */ /* 0x002e620008000800 */
[----:B------:R-:W-:Y:S01]  /*3ad0*/  ULOP3.LUT UR4, UR65, 0xffff, URZ, 0xc0, !UPT ;  /* 0x0000ffff41047892 */ /* 0x000fe2000f8ec0ff */
[----:B------:R-:W-:Y:S01]  /*3ae0*/  UMOV UR5, 0xffff ;  /* 0x0000ffff00057882 */ /* 0x000fe20000000000 */
[----:B------:R-:W-:Y:S02]  /*3af0*/  UMOV UR6, 0x1 ;  /* 0x0000000100067882 */ /* 0x000fe40000000000 */
[----:B------:R-:W-:-:S04]  /*3b00*/  USHF.R.U32.HI UR4, URZ, 0x5, UR4 ;  /* 0x00000005ff047899 */ /* 0x000fc80008011604 */
[----:B------:R-:W-:Y:S02]  /*3b10*/  USHF.L.U32 UR5, UR5, UR4, URZ ;  /* 0x0000000405057299 */ /* 0x000fe400080006ff */
[----:B------:R-:W-:-:S04]  /*3b20*/  USHF.L.U32 UR4, UR6, UR4, URZ ;  /* 0x0000000406047299 */ /* 0x000fc800080006ff */
[----:B-1----:R-:W-:-:S04]  /*3b30*/  LOP3.LUT R0, R0, UR5, RZ, 0xc0, !PT ;  /* 0x0000000500007c12 */ /* 0x002fc8000f8ec0ff */
[----:B------:R-:W-:-:S13]  /*3b40*/  ISETP.NE.AND P0, PT, R0, UR5, PT ;  /* 0x0000000500007c0c */ /* 0x000fda000bf05270 */
[----:B------:R-:W-:Y:S05]  /*3b50*/  @P0 BRA `(.L_x_62) ;  /* 0x0000000000580947 */ /* 0x000fea0003800000 */
[----:B------:R-:W1:Y:S02]  /*3b60*/  LDS R0, [UR8+0x18] ;  /* 0x00001808ff007984 */ /* 0x000e640008000800 */
[----:B-1----:R-:W-:-:S04]  /*3b70*/  LOP3.LUT R0, R0, UR4, RZ, 0xc0, !PT ;  /* 0x0000000400007c12 */ /* 0x002fc8000f8ec0ff */
[----:B------:R-:W-:-:S13]  /*3b80*/  ISETP.NE.AND P0, PT, R0, UR4, PT ;  /* 0x0000000400007c0c */ /* 0x000fda000bf05270 */
[----:B------:R-:W-:Y:S05]  /*3b90*/  @P0 BRA `(.L_x_63) ;  /* 0x00000000003c0947 */ /* 0x000fea0003800000 */
[----:B------:R-:W1:Y:S01]  /*3ba0*/  S2R R2, SR_LANEID ;  /* 0x0000000000027919 */ /* 0x000e620000000000 */
[----:B------:R-:W-:-:S06]  /*3bb0*/  ULOP3.LUT UR5, URZ, UR5, URZ, 0x33, !UPT ;  /* 0x00000005ff057292 */ /* 0x000fcc000f8e33ff */
[----:B------:R-:W-:-:S04]  /*3bc0*/  IMAD.U32 R0, RZ, RZ, UR5 ;  /* 0x00000005ff007e24 */ /* 0x000fc8000f8e00ff */
[----:B------:R2:W3:Y:S02]  /*3bd0*/  REDUX UR7, R0 ;  /* 0x00000000000773c4 */ /* 0x0004e40000000000 */
[----:B------:R4:W-:Y:S01]  /*3be0*/  UTCATOMSWS.AND URZ, UR5 ;  /* 0x0000000500ff79e3 */ /* 0x0009e20008000000 */
[----:B--2---:R-:W-:Y:S01]  /*3bf0*/  LOP3.LUT R0, RZ, UR4, RZ, 0x33, !PT ;  /* 0x00000004ff007c12 */ /* 0x004fe2000f8e33ff */
[----:B------:R-:W-:Y:S02]  /*3c00*/  VOTEU.ANY UR4, UPT, PT ;  /* 0x0000000000047886 */ /* 0x000fe400038e0100 */
[----:B------:R-:W-:Y:S02]  /*3c10*/  UFLO.U32 UR4, UR4 ;  /* 0x00000004000472bd */ /* 0x000fe400080e0000 */
[----:B------:R-:W2:Y:S04]  /*3c20*/  REDUX UR6, R0 ;  /* 0x00000000000673c4 */ /* 0x000ea80000000000 */
[----:B-1----:R-:W-:-:S02]  /*3c30*/  ISETP.EQ.U32.AND P0, PT, R2, UR4, PT ;  /* 0x0000000402007c0c */ /* 0x002fc4000bf02070 */
[----:B---3--:R-:W-:-:S11]  /*3c40*/  MOV R2, UR7 ;  /* 0x0000000700027c02 */ /* 0x008fd60008000f00 */
[----:B------:R4:W-:Y:S01]  /*3c50*/  @P0 ATOMS.AND RZ, [UR8+0x14], R2 ;  /* 0x00001402ffff098c */ /* 0x0009e2000a800008 */
[----:B--2---:R-:W-:-:S05]  /*3c60*/  IMAD.U32 R0, RZ, RZ, UR6 ;  /* 0x00000006ff007e24 */ /* 0x004fca000f8e00ff */
[----:B------:R4:W-:Y:S01]  /*3c70*/  @P0 ATOMS.AND RZ, [UR8+0x18], R0 ;  /* 0x00001800ffff098c */ /* 0x0009e2000a800008 */
[----:B------:R-:W-:Y:S05]  /*3c80*/  BRA `(.L_x_64) ;  /* 0x0000000000147947 */ /* 0x000fea0003800000 */
.L_x_63:
[----:B------:R-:W-:Y:S02]  /*3c90*/  MOV R2, 0x3cb0 ;  /* 0x00003cb000027802 */ /* 0x000fe40000000f00 */
[----:B-----5:R-:W-:Y:S05]  /*3ca0*/  CALL.REL.NOINC `($__internal_0_$__cuda_sm10x_tcgen05_guardrail_trap_col_being_dealloced_not_returned_by_alloc) ;  /* 0x0000005800747944 */ /* 0x020fea0003c00000 */
[----:B------:R-:W-:Y:S05]  /*3cb0*/  BRA `(.L_x_64) ;  /* 0x0000000000087947 */ /* 0x000fea0003800000 */
.L_x_62:
[----:B------:R-:W-:Y:S02]  /*3cc0*/  MOV R2, 0x3ce0 ;  /* 0x00003ce000027802 */ /* 0x000fe40000000f00 */
[----:B-----5:R-:W-:Y:S05]  /*3cd0*/  CALL.REL.NOINC `($__internal_2_$__cuda_sm10x_tcgen05_guardrail_trap_unallocated_columns_being_dealloced) ;  /* 0x0000005800807944 */ /* 0x020fea0003c00000 */
.L_x_64:
[----:B------:R-:W-:Y:S01]  /*3ce0*/  NOP ;  /* 0x0000000000007918 */ /* 0x000fe20000000000 */
[----:B----4-:R-:W-:Y:S05]  /*3cf0*/  EXIT ;  /* 0x000000000000794d */ /* 0x010fea0003800000 */
.L_x_46:
[----:B------:R-:W-:-:S09]  /*3d00*/  UISETP.NE.OR UP0, UPT, UR18, 0x3, !UP3 ;  /* 0x000000031200788c */ /* 0x000fd2000df05670 */
[----:B------:R-:W-:Y:S05]  /*3d10*/  BRA.U UP0, `(.L_x_65) ;  /* 0x0000000d00d87547 */ /* 0x000fea000b800000 */
[----:B------:R-:W2:Y:S01]  /*3d20*/  LDCU.64 UR4, c[0x0][0x888] ;  /* 0x00011100ff0477ac */ /* 0x000ea20008000a00 */
[----:B------:R-:W-:Y:S02]  /*3d30*/  HFMA2 R9, -RZ, RZ, 0, 0 ;  /* 0x00000000ff097431 */ /* 0x000fe400000001ff */
[----:B------:R-:W-:Y:S01]  /*3d40*/  IMAD.MOV.U32 R11, RZ, RZ, 0x1 ;  /* 0x00000001ff0b7424 */ /* 0x000fe200078e00ff */
[----:B------:R-:W-:Y:S01]  /*3d50*/  MOV R8, 0x7000 ;  /* 0x0000700000087802 */ /* 0x000fe20000000f00 */
[----:B------:R-:W3:Y:S01]  /*3d60*/  LDCU UR44, c[0x0][0x370] ;  /* 0x00006e00ff2c77ac */ /* 0x000ee20008000800 */
[----:B------:R-:W-:Y:S01]  /*3d70*/  IMAD.MOV.U32 R10, RZ, RZ, RZ ;  /* 0x000000ffff0a7224 */ /* 0x000fe200078e00ff */
[----:B------:R-:W3:Y:S01]  /*3d80*/  LDCU.128 UR48, c[0x0][0xb10] ;  /* 0x00016200ff3077ac */ /* 0x000ee20008000c00 */
[----:B------:R-:W4:Y:S01]  /*3d90*/  LDCU UR37, c[0x0][0x374] ;  /* 0x00006e80ff2577ac */ /* 0x000f220008000800 */
[----:B------:R-:W1:Y:S01]  /*3da0*/  LDCU.64 UR42, c[0x0][0x890] ;  /* 0x00011200ff2a77ac */ /* 0x000e620008000a00 */
[----:B------:R-:W1:Y:S01]  /*3db0*/  LDCU UR29, c[0x0][0xb0c] ;  /* 0x00016180ff1d77ac */ /* 0x000e620008000800 */
[----:B--2---:R-:W-:Y:S01]  /*3dc0*/  UISETP.NE.U32.AND UP0, UPT, UR4, URZ, UPT ;  /* 0x000000ff0400728c */ /* 0x004fe2000bf05070 */
[----:B------:R-:W2:Y:S01]  /*3dd0*/  LDCU UR56, c[0x0][0xb20] ;  /* 0x00016400ff3877ac */ /* 0x000ea20008000800 */
[----:B------:R-:W2:Y:S01]  /*3de0*/  LDCU UR4, c[0x0][0xb30] ;  /* 0x00016600ff0477ac */ /* 0x000ea20008000800 */
[----:B---3--:R-:W-:-:S02]  /*3df0*/  UIMAD.WIDE.U32 UR8, UR44, UR48, URZ ;  /* 0x000000302c0872a5 */ /* 0x008fc4000f8e00ff */
[----:B----4-:R-:W-:Y:S02]  /*3e00*/  UIMAD.WIDE.U32 UR10, UR37, UR51, URZ ;  /* 0x00000033250a72a5 */ /* 0x010fe4000f8e00ff */
[----:B-1----:R-:W-:Y:S02]  /*3e10*/  UISETP.NE.U32.AND UP6, UPT, UR42, URZ, UPT ;  /* 0x000000ff2a00728c */ /* 0x002fe4000bfc5070 */
[----:B------:R-:W-:Y:S01]  /*3e20*/  UISETP.NE.AND.EX UP5, UPT, UR5, URZ, UPT, UP0 ;  /* 0x000000ff0500728c */ /* 0x000fe2000bfa5300 */
[----:B------:R-:W-:Y:S01]  /*3e30*/  UMOV UR6, 0x400 ;  /* 0x0000040000067882 */ /* 0x000fe20000000000 */
[----:B------:R-:W-:Y:S01]  /*3e40*/  UISETP.NE.AND UP0, UPT, UR21, 0x1, UPT ;  /* 0x000000011500788c */ /* 0x000fe2000bf05270 */
[----:B------:R-:W-:Y:S01]  /*3e50*/  UMOV UR8, UR9 ;  /* 0x0000000900087c82 */ /* 0x000fe20008000000 */
[----:B------:R-:W-:Y:S01]  /*3e60*/  UMOV UR45, UR11 ;  /* 0x0000000b002d7c82 */ /* 0x000fe20008000000 */
[----:B------:R-:W-:Y:S01]  /*3e70*/  UISETP.NE.AND UP0, UPT, UR29, 0x1, UPT ;  /* 0x000000011d00788c */ /* 0x000fe2000bf05270 */
[----:B------:R-:W1:Y:S01]  /*3e80*/  LDCU.64 UR54, c[0x0][0x348] ;  /* 0x00006900ff3677ac */ /* 0x000e620008000a00 */
[----:B------:R-:W-:Y:S01]  /*3e90*/  UMOV UR30, URZ ;  /* 0x000000ff001e7c82 */ /* 0x000fe20008000000 */
[----:B------:R-:W-:-:S02]  /*3ea0*/  UPLOP3.LUT UP1, UPT, UPT, UPT, UPT, 0x40, 0x4 ;  /* 0x000000000004789c */ /* 0x000fc40003f2e870 */
[----:B------:R-:W-:Y:S01]  /*3eb0*/  UISETP.GE.AND UP3, UPT, UR21, 0x1, UPT ;  /* 0x000000011500788c */ /* 0x000fe2000bf66270 */
[----:B------:R-:W3:Y:S01]  /*3ec0*/  LDCU.64 UR22, c[0x0][0xb28] ;  /* 0x00016500ff1677ac */ /* 0x000ee20008000a00 */
[----:B------:R-:W-:Y:S02]  /*3ed0*/  ULEA UR6, UR15, UR6, 0x18 ;  /* 0x000000060f067291 */ /* 0x000fe4000f8ec0ff */
[----:B------:R-:W-:Y:S02]  /*3ee0*/  UISETP.NE.AND.EX UP6, UPT, UR43, URZ, UPT, UP6 ;  /* 0x000000ff2b00728c */ /* 0x000fe4000bfc5360 */
[----:B------:R-:W-:Y:S02]  /*3ef0*/  USHF.R.U32.HI UR52, URZ, UR49, UR8 ;  /* 0x00000031ff347299 */ /* 0x000fe40008011608 */
[----:B--2---:R-:W-:Y:S02]  /*3f00*/  USHF.R.U32.HI UR45, URZ, UR56, UR45 ;  /* 0x00000038ff2d7299 */ /* 0x004fe4000801162d */
[----:B------:R-:W-:-:S02]  /*3f10*/  UISETP.NE.AND UP0, UPT, UR50, 0x1, UPT ;  /* 0x000000013200788c */ /* 0x000fc4000bf05270 */
[----:B------:R-:W-:-:S11]  /*3f20*/  UISETP.NE.AND UP4, UPT, UR4, 0x1, UPT ;  /* 0x000000010400788c */ /* 0x000fd6000bf85270 */
.L_x_73:
[C---:B------:R-:W-:Y:S02]  /*3f30*/  LEA R3, R10.reuse, UR6, 0x3 ;  /* 0x000000060a037c11 */ /* 0x040fe4000f8e18ff */
[----:B------:R-:W-:Y:S02]  /*3f40*/  SHF.L.U32 R0, R9, 0x1f, RZ ;  /* 0x0000001f09007819 */ /* 0x000fe400000006ff */
[----:B------:R-:W-:Y:S02]  /*3f50*/  LEA R4, R10, UR6, 0x4 ;  /* 0x000000060a047c11 */ /* 0x000fe4000f8e20ff */
[----:B--2---:R-:W2:Y:S02]  /*3f60*/  SYNCS.PHASECHK.TRANS64.TRYWAIT P0, [R3+URZ+0x50], R0 ;  /* 0x00005000030075a7 */ /* 0x004ea400080011ff */
[----:B--2---:R-:W-:Y:S05]  /*3f70*/  @!P0 BRA `(.L_x_66) ;  /* 0x0000005400248947 */ /* 0x004fea0003800000 */
.L_x_129:
[----:B------:R-:W4:Y:S01]  /*3f80*/  LDS.128 R4, [R4+0xe0] ;  /* 0x0000e00004047984 */ /* 0x000f220000000c00 */
[----:B------:R-:W-:Y:S01]  /*3f90*/  UISETP.GE.AND UP0, UPT, UR21, 0x1, UPT ;  /* 0x000000011500788c */ /* 0x000fe2000bf06270 */
[----:B------:R-:W-:Y:S01]  /*3fa0*/  @!PT LDS RZ, [RZ] ;  /* 0x00000000fffff984 */ /* 0x000fe20000000800 */
[----:B------:R-:W-:Y:S01]  /*3fb0*/  @!PT LDS RZ, [RZ] ;  /* 0x00000000fffff984 */ /* 0x000fe20000000800 */
[----:B------:R-:W-:Y:S01]  /*3fc0*/  @!PT LDS RZ, [RZ] ;  /* 0x00000000fffff984 */ /* 0x000fe20000000800 */
[----:B------:R-:W-:Y:S01]  /*3fd0*/  @!PT LDS RZ, [RZ] ;  /* 0x00000000fffff984 */ /* 0x000fe20000000800 */
[----:B------:R1:W-:Y:S06]  /*3fe0*/  MEMBAR.ALL.CTA ;  /* 0x0000000000007992 */ /* 0x0003ec0000008000 */
[----:B-1----:R-:W1:Y:S01]  /*3ff0*/  FENCE.VIEW.ASYNC.S ;  /* 0x00000000000073c6 */ /* 0x002e620000000000 */
[----:B----4-:R-:W-:Y:S11]  /*4000*/  LOP3.LUT P0, RZ, R6, 0x1, RZ, 0xc0, !PT ;  /* 0x0000000106ff7812 */ /* 0x010ff6000780c0ff */
[----:B------:R-:W-:Y:S02]  /*4010*/  @!UPT UIADD3 URZ, UPT, UPT, URZ, URZ, URZ ;  /* 0x000000fffffff290 */ /* 0x000fe4000fffe0ff */
[----:B-1----:R-:W-:Y:S01]  /*4020*/  VOTEU.ANY UP3, P0 ;  /* 0x0000000000ff7886 */ /* 0x002fe20000060100 */
[----:B------:R-:W-:Y:S11]  /*4030*/  PLOP3.LUT P0, PT, PT, PT, UP3, 0x80, 0x8 ;  /* 0x000000000008781c */ /* 0x000ff60003f0f038 */
[----:B------:R-:W-:Y:S02]  /*4040*/  @!UPT UIADD3 URZ, UPT, UPT, URZ, URZ, URZ ;  /* 0x000000fffffff290 */ /* 0x000fe4000fffe0ff */
[----:B--2---:R-:W-:Y:S02]  /*4050*/  @P0 SHF.R.U32.HI R0, RZ, 0x10, R5 ;  /* 0x00000010ff000819 */ /* 0x004fe40000011605 */
[----:B------:R-:W-:Y:S02]  /*4060*/  @P0 MOV R2, R4 ;  /* 0x0000000400020202 */ /* 0x000fe40000000f00 */
[----:B------:R-:W-:Y:S01]  /*4070*/  @P0 R2UR UR4, R0 ;  /* 0x00000000000402ca */ /* 0x000fe200000e0000 */
[----:B------:R-:W-:Y:S01]  /*4080*/  VIADD R0, R3, 0x60 ;  /* 0x0000006003007836 */ /* 0x000fe20000000000 */
[----:B------:R-:W-:Y:S02]  /*4090*/  @P0 LOP3.LUT R4, R5, 0xffff, RZ, 0xc0, !PT ;  /* 0x0000ffff05040812 */ /* 0x000fe400078ec0ff */
[----:B------:R-:W-:Y:S02]  /*40a0*/  @P0 R2UR UR7, R2 ;  /* 0x00000000020702ca */ /* 0x000fe400000e0000 */
[----:B------:R-:W-:Y:S02]  /*40b0*/  PRMT R0, RZ, 0x654, R0 ;  /* 0x00000654ff007816 */ /* 0x000fe40000000000 */
[----:B------:R-:W-:Y:S02]  /*40c0*/  @P0 R2UR UR5, R4 ;  /* 0x00000000040502ca */ /* 0x000fe400000e0000 */
[----:B------:R1:W-:Y:S03]  /*40d0*/  SYNCS.ARRIVE.TRANS64.RED.A1T0 RZ, [R0+URZ], RZ ;  /* 0x000000ff00ff79a7 */ /* 0x0003e600081004ff */
[----:B------:R-:W-:Y:S04]  /*40e0*/  @UP3 UMOV UR31, UR4 ;  /* 0x00000004001f3c82 */ /* 0x000fe80008000000 */
[----:B------:R-:W-:Y:S04]  /*40f0*/  @UP3 UMOV UR14, UR7 ;  /* 0x00000007000e3c82 */ /* 0x000fe80008000000 */
[----:B------:R-:W-:Y:S01]  /*4100*/  @UP3 UMOV UR13, UR5 ;  /* 0x00000005000d3c82 */ /* 0x000fe20008000000 */
[----:B------:R-:W-:Y:S05]  /*4110*/  BRA.U !UP0, `(.L_x_67) ;  /* 0x0000000108c07547 */ /* 0x000fea000b800000 */
[----:B------:R-:W-:Y:S02]  /*4120*/  UIMAD.WIDE.U32 UR10, UR13, UR51, URZ ;  /* 0x000000330d0a72a5 */ /* 0x000fe4000f8e00ff */
[----:B------:R-:W-:Y:S02]  /*4130*/  UP2UR UR12, UPR, URZ, 0x4 ;  /* 0x00000004ff0c7883 */ /* 0x000fe40008000000 */
[----:B------:R-:W-:Y:S02]  /*4140*/  UISETP.NE.AND UP2, UPT, UR50, 0x1, UPT ;  /* 0x000000013200788c */ /* 0x000fe4000bf45270 */
[----:B------:R-:W-:Y:S02]  /*4150*/  UIMAD.WIDE.U32 UR16, UR14, UR48, URZ ;  /* 0x000000300e1072a5 */ /* 0x000fe4000f8e00ff */
[----:B------:R-:W-:Y:S02]  /*4160*/  USEL UR4, UR37, UR45, !UP2 ;  /* 0x0000002d25047287 */ /* 0x000fe4000d000000 */
[----:B------:R-:W-:Y:S02]  /*4170*/  UISETP.NE.AND UP0, UPT, UR29, 0x1, UPT ;  /* 0x000000011d00788c */ /* 0x000fe4000bf05270 */
[----:B------:R-:W-:Y:S02]  /*4180*/  UP2UR UR20, UPR, URZ, 0x2 ;  /* 0x00000002ff147883 */ /* 0x000fe40008000000 */
[----:B------:R-:W-:Y:S02]  /*4190*/  UISETP.NE.AND UP1, UPT, UR21, 0x1, UPT ;  /* 0x000000011500788c */ /* 0x000fe4000bf25270 */
[----:B---3--:R-:W-:Y:S02]  /*41a0*/  UIMAD.WIDE.U32 UR18, UR4, UR22, URZ ;  /* 0x00000016041272a5 */ /* 0x008fe4000f8e00ff */
[----:B------:R-:W-:Y:S01]  /*41b0*/  USEL UR8, UR44, UR52, !UP0 ;  /* 0x000000342c087287 */ /* 0x000fe2000c000000 */
[----:B------:R-:W-:Y:S02]  /*41c0*/  UMOV UR5, UR11 ;  /* 0x0000000b00057c82 */ /* 0x000fe40008000000 */
[----:B------:R-:W-:Y:S02]  /*41d0*/  USHF.R.U32.HI UR7, URZ, UR56, UR5 ;  /* 0x00000038ff077299 */ /* 0x000fe40008011605 */
[----:B------:R-:W-:Y:S02]  /*41e0*/  UIMAD.WIDE.U32 UR24, UR8, UR22, URZ ;  /* 0x00000016081872a5 */ /* 0x000fe4000f8e00ff */
[----:B------:R-:W-:Y:S02]  /*41f0*/  USEL UR7, UR13, UR7, !UP2 ;  /* 0x000000070d077287 */ /* 0x000fe4000d000000 */
[----:B------:R-:W-:Y:S02]  /*4200*/  UISETP.NE.AND UP2, UPT, UR12, URZ, UPT ;  /* 0x000000ff0c00728c */ /* 0x000fe4000bf45270 */
[----:B------:R-:W-:Y:S01]  /*4210*/  UIMAD.WIDE.U32 UR10, UR7, UR22, URZ ;  /* 0x00000016070a72a5 */ /* 0x000fe2000f8e00ff */
[----:B------:R-:W-:Y:S02]  /*4220*/  UMOV UR5, UR17 ;  /* 0x0000001100057c82 */ /* 0x000fe40008000000 */
[----:B------:R-:W-:Y:S03]  /*4230*/  USHF.R.U32.HI UR9, URZ, UR49, UR5 ;  /* 0x00000031ff097299 */ /* 0x000fe60008011605 */
[----:B------:R-:W-:Y:S02]  /*4240*/  UMOV UR5, UR19 ;  /* 0x0000001300057c82 */ /* 0x000fe40008000000 */
[----:B------:R-:W-:Y:S03]  /*4250*/  @UP1 USHF.R.U32.HI UR4, URZ, UR23, UR5 ;  /* 0x00000017ff041299 */ /* 0x000fe60008011605 */
[----:B------:R-:W-:Y:S01]  /*4260*/  UMOV UR5, UR25 ;  /* 0x0000001900057c82 */ /* 0x000fe20008000000 */
[----:B------:R-:W-:Y:S02]  /*4270*/  UIMAD UR4, UR21, UR4, URZ ;  /* 0x00000004150472a4 */ /* 0x000fe4000f8e02ff */
[----:B------:R-:W-:Y:S02]  /*4280*/  @UP1 USHF.R.U32.HI UR8, URZ, UR23, UR5 ;  /* 0x00000017ff081299 */ /* 0x000fe40008011605 */
[----:B------:R-:W-:Y:S02]  /*4290*/  USEL UR5, UR14, UR9, !UP0 ;  /* 0x000000090e057287 */ /* 0x000fe4000c000000 */
[----:B------:R-:W-:Y:S02]  /*42a0*/  UIMAD UR9, UR21, UR8, URZ ;  /* 0x00000008150972a4 */ /* 0x000fe4000f8e02ff */
[----:B------:R-:W-:Y:S03]  /*42b0*/  UISETP.GE.AND UP0, UPT, UR7, UR4, UPT ;  /* 0x000000040700728c */ /* 0x000fe6000bf06270 */
[----:B------:R-:W-:Y:S01]  /*42c0*/  UMOV UR4, UR11 ;  /* 0x0000000b00047c82 */ /* 0x000fe20008000000 */
[----:B------:R-:W-:Y:S02]  /*42d0*/  UISETP.GE.OR UP0, UPT, UR5, UR9, UP0 ;  /* 0x000000090500728c */ /* 0x000fe40008706670 */
[----:B------:R-:W-:Y:S02]  /*42e0*/  USHF.R.U32.HI UR4, URZ, UR23, UR4 ;  /* 0x00000017ff047299 */ /* 0x000fe40008011604 */
[----:B------:R-:W-:Y:S02]  /*42f0*/  UIMAD.WIDE.U32 UR10, UR5, UR22, URZ ;  /* 0x00000016050a72a5 */ /* 0x000fe4000f8e00ff */
[----:B------:R-:W-:Y:S04]  /*4300*/  USEL UR12, UR7, UR4, !UP1 ;  /* 0x00000004070c7287 */ /* 0x000fe8000c800000 */
[----:B------:R-:W-:Y:S01]  /*4310*/  UIADD3 UR9, UPT, UPT, -UR12, URZ, URZ ;  /* 0x000000ff0c097290 */ /* 0x000fe2000fffe1ff */
[----:B------:R-:W-:Y:S02]  /*4320*/  @!UP0 UMOV UR4, UR11 ;  /* 0x0000000b00048c82 */ /* 0x000fe40008000000 */
[----:B------:R-:W-:Y:S02]  /*4330*/  @!UP0 USHF.R.U32.HI UR4, URZ, UR23, UR4 ;  /* 0x00000017ff048299 */ /* 0x000fe40008011604 */
[----:B------:R-:W-:Y:S02]  /*4340*/  UIMAD UR9, UR21, UR9, UR7 ;  /* 0x00000009150972a4 */ /* 0x000fe4000f8e0207 */
[----:B------:R-:W-:Y:S02]  /*4350*/  @!UP0 USEL UR4, UR5, UR4, !UP1 ;  /* 0x0000000405048287 */ /* 0x000fe4000c800000 */
[----:B------:R-:W-:Y:S02]  /*4360*/  UISETP.NE.AND UP1, UPT, UR20, URZ, UPT ;  /* 0x000000ff1400728c */ /* 0x000fe4000bf25270 */
[----:B------:R-:W-:Y:S02]  /*4370*/  @!UP0 UIMAD UR8, UR8, UR9, UR4 ;  /* 0x00000009080882a4 */ /* 0x000fe4000f8e0204 */
[----:B------:R-:W-:Y:S02]  /*4380*/  @!UP0 UIADD3 UR10, UPT, UPT, UR12, -UR4, URZ ;  /* 0x800000040c0a8290 */ /* 0x000fe4000fffe0ff */
[----:B------:R-:W-:Y:S02]  /*4390*/  UIADD3 UR9, UPT, UPT, -UR7, URZ, URZ ;  /* 0x000000ff07097290 */ /* 0x000fe4000fffe1ff */
[----:B------:R-:W-:Y:S02]  /*43a0*/  UIADD3 UR4, UPT, UPT, -UR5, URZ, URZ ;  /* 0x000000ff05047290 */ /* 0x000fe4000fffe1ff */
[----:B------:R-:W-:Y:S03]  /*43b0*/  @!UP0 UIMAD UR7, UR10, UR21, UR5 ;  /* 0x000000150a0782a4 */ /* 0x000fe6000f8e0205 */
[----:B------:R-:W-:Y:S01]  /*43c0*/  @!UP0 UMOV UR5, UR8 ;  /* 0x0000000800058c82 */ /* 0x000fe20008000000 */
[----:B------:R-:W-:Y:S02]  /*43d0*/  UIMAD UR8, UR29, UR4, UR14 ;  /* 0x000000041d0872a4 */ /* 0x000fe4000f8e020e */
[----:B------:R-:W-:Y:S02]  /*43e0*/  UIMAD UR4, UR50, UR9, UR13 ;  /* 0x00000009320472a4 */ /* 0x000fe4000f8e020d */
[----:B------:R-:W-:Y:S02]  /*43f0*/  UIMAD UR14, UR5, UR29, UR8 ;  /* 0x0000001d050e72a4 */ /* 0x000fe4000f8e0208 */
[----:B------:R-:W-:Y:S11]  /*4400*/  UIMAD UR13, UR7, UR50, UR4 ;  /* 0x00000032070d72a4 */ /* 0x000ff6000f8e0204 */
[----:B------:R-:W-:Y:S01]  /*4410*/  @!UPT UIADD3 URZ, UPT, UPT, URZ, URZ, URZ ;  /* 0x000000fffffff290 */ /* 0x000fe2000fffe0ff */
.L_x_67:
[----:B------:R-:W2:Y:S01]  /*4420*/  @!UP4 LDCU.128 UR16, c[0x0][0xb10] ;  /* 0x00016200ff10c7ac */ /* 0x000ea20008000c00 */
[----:B------:R-:W-:Y:S04]  /*4430*/  ISETP.NE.U32.AND P0, PT, RZ, UR42, PT ;  /* 0x0000002aff007c0c */ /* 0x000fe8000bf05070 */
[----:B------:R-:W-:Y:S01]  /*4440*/  ISETP.NE.AND.EX P0, PT, RZ, UR43, PT, P0 ;  /* 0x0000002bff007c0c */ /* 0x000fe2000bf05300 */
[----:B------:R-:W4:Y:S01]  /*4450*/  @!UP4 LDCU UR5, c[0x0][0xb0c] ;  /* 0x00016180ff05c7ac */ /* 0x000f220008000800 */
[----:B--2---:R-:W-:Y:S02]  /*4460*/  UIMAD.WIDE.U32 UR8, UR14, UR16, URZ ;  /* 0x000000100e0872a5 */ /* 0x004fe4000f8e00ff */
[----:B------:R-:W-:Y:S05]  /*4470*/  UIMAD.WIDE.U32 UR10, UR13, UR19, URZ ;  /* 0x000000130d0a72a5 */ /* 0x000fea000f8e00ff */
[----:B------:R-:W-:Y:S01]  /*4480*/  @!UP4 UMOV UR4, UR9 ;  /* 0x000000090004cc82 */ /* 0x000fe20008000000 */
[----:B----4-:R-:W-:Y:S02]  /*4490*/  @!UP4 UISETP.NE.AND UP0, UPT, UR5, 0x1, UPT ;  /* 0x000000010500c88c */ /* 0x010fe4000bf05270 */
[----:B------:R-:W-:Y:S01]  /*44a0*/  @!UP4 USHF.R.U32.HI UR4, URZ, UR17, UR4 ;  /* 0x00000011ff04c299 */ /* 0x000fe20008011604 */
[----:B------:R-:W-:Y:S03]  /*44b0*/  @!UP4 UMOV UR7, UR11 ;  /* 0x0000000b0007cc82 */ /* 0x000fe60008000000 */
[----:B------:R-:W-:Y:S02]  /*44c0*/  @!UP4 USEL UR8, UR14, UR4, !UP0 ;  /* 0x000000040e08c287 */ /* 0x000fe4000c000000 */
[----:B------:R-:W-:Y:S05]  /*44d0*/  @!UP4 UISETP.NE.AND UP0, UPT, UR18, 0x1, UPT ;  /* 0x000000011200c88c */ /* 0x000fea000bf05270 */
[----:B------:R-:W2:Y:S02]  /*44e0*/  @!UP4 LDCU UR4, c[0x0][0xb20] ;  /* 0x00016400ff04c7ac */ /* 0x000ea40008000800 */
[----:B--2---:R-:W-:Y:S04]  /*44f0*/  @!UP4 USHF.R.U32.HI UR7, URZ, UR4, UR7 ;  /* 0x00000004ff07c299 */ /* 0x004fe80008011607 */
[----:B------:R-:W-:Y:S04]  /*4500*/  @!UP4 USEL UR7, UR13, UR7, !UP0 ;  /* 0x000000070d07c287 */ /* 0x000fe8000c000000 */
[----:B------:R-:W-:Y:S02]  /*4510*/  @!UP4 UIADD3 UR4, UPT, UPT, -UR8, UR7, URZ ;  /* 0x000000070804c290 */ /* 0x000fe4000fffe1ff */
[----:B------:R-:W-:Y:S02]  /*4520*/  @!UP4 UIADD3 UR7, UPT, UPT, UR8, -UR7, URZ ;  /* 0x800000070807c290 */ /* 0x000fe4000fffe0ff */
[----:B------:R-:W-:Y:S02]  /*4530*/  @!UP4 UIMAD UR14, UR4, UR5, UR14 ;  /* 0x00000005040ec2a4 */ /* 0x000fe4000f8e020e */
[----:B------:R-:W-:Y:S01]  /*4540*/  @!UP4 UIMAD UR13, UR7, UR18, UR13 ;  /* 0x00000012070dc2a4 */ /* 0x000fe2000f8e020d */
[----:B------:R-:W-:Y:S11]  /*4550*/  BRA.U UP1, `(.L_x_68) ;  /* 0x0000000101107547 */ /* 0x000ff6000b800000 */
[----:B------:R-:W-:Y:S04]  /*4560*/  MOV R2, UR53 ;  /* 0x0000003500027c02 */ /* 0x000fe80008000f00 */
[----:B------:R-:W-:Y:S04]  /*4570*/  SHF.L.U32 R2, R2, 0x1f, RZ ;  /* 0x0000001f02027819 */ /* 0x000fe800000006ff */
[----:B------:R-:W2:Y:S02]  /*4580*/  SYNCS.PHASECHK.TRANS64.TRYWAIT P1, [UR6+0x48], R2 ;  /* 0x00004802ff0075a7 */ /* 0x000ea40008021106 */
[----:B--2---:R-:W-:Y:S05]  /*4590*/  @!P1 BRA `(.L_x_69) ;  /* 0x0000004c00b09947 */ /* 0x004fea0003800000 */
.L_x_68:
[----:B------:R-:W-:Y:S05]  /*45a0*/  BRA.U !UP6, `(.L_x_70) ;  /* 0x000000010e387547 */ /* 0x000fea000b800000 */
[----:B------:R-:W-:Y:S01]  /*45b0*/  UPLOP3.LUT UP2, UPT, UPT, UPT, UP5, 0x80, 0x8 ;  /* 0x000000000008789c */ /* 0x000fe20003f4f050 */
[----:B-1----:R-:W-:Y:S01]  /*45c0*/  HFMA2 R0, -RZ, RZ, 0, 5.9604644775390625e-08 ;  /* 0x00000001ff007431 */ /* 0x002fe200000001ff */
[----:B------:R-:W1:Y:S01]  /*45d0*/  LDCU.64 UR8, c[0x0][0x358] ;  /* 0x00006b00ff0877ac */ /* 0x000e620008000a00 */
[----:B------:R-:W-:Y:S03]  /*45e0*/  IMAD.MOV.U32 R234, RZ, RZ, 0x1 ;  /* 0x00000001ffea7424 */ /* 0x000fe600078e00ff */
[----:B------:R-:W-:Y:S05]  /*45f0*/  PLOP3.LUT P1, PT, PT, PT, UP2, 0x80, 0x8 ;  /* 0x000000000008781c */ /* 0x000fea0003f2f028 */
[----:B------:R-:W2:Y:S01]  /*4600*/  @UP2 LDCU.64 UR4, c[0x0][0x888] ;  /* 0x00011100ff0427ac */ /* 0x000ea20008000a00 */
[----:B------:R-:W-:Y:S07]  /*4610*/  @UP2 UIMAD UR7, UR36, UR42, URZ ;  /* 0x0000002a240722a4 */ /* 0x000fee000f8e02ff */
[----:B------:R-:W-:Y:S01]  /*4620*/  @!P1 PRMT R234, R0, 0x7610, R234 ;  /* 0x0000761000ea9816 */ /* 0x000fe200000000ea */
[----:B--2---:R-:W-:Y:S06]  /*4630*/  @UP2 UIMAD.WIDE UR4, UR7, 0x4, UR4 ;  /* 0x00000004070428a5 */ /* 0x004fec000f8e0204 */
[----:B------:R-:W-:Y:S01]  /*4640*/  IMAD.U32 R2, RZ, RZ, UR4 ;  /* 0x00000004ff027e24 */ /* 0x000fe2000f8e00ff */
[----:B------:R-:W-:Y:S04]  /*4650*/  MOV R3, UR5 ;  /* 0x0000000500037c02 */ /* 0x000fe80008000f00 */
[----:B------:R-:W2:Y:S01]  /*4660*/  @!UP2 LDCU UR4, c[0x0][0x880] ;  /* 0x00011000ff04a7ac */ /* 0x000ea20008000800 */
[----:B-1---5:R4:W5:Y:S02]  /*4670*/  @P1 LDG.E R121, desc[UR8][R2.64] ;  /* 0x0000000802791981 */ /* 0x022964000c1e1900 */
[----:B--2-4-:R-:W-:Y:S07]  /*4680*/  @!P1 IMAD.U32 R121, RZ, RZ, UR4 ;  /* 0x00000004ff799e24 */ /* 0x014fee000f8e00ff */
.L_x_70:
[----:B-----5:R-:W-:Y:S01]  /*4690*/  @!P0 FSETP.EQ.AND P1, PT, R121, RZ, PT ;  /* 0x000000ff7900820b */ /* 0x020fe20003f22000 */
[----:B------:R-:W-:Y:S01]  /*46a0*/  @!UPT UIADD3 URZ, UPT, UPT, URZ, URZ, URZ ;  /* 0x000000fffffff290 */ /* 0x000fe2000fffe0ff */
[----:B------:R-:W-:Y:S11]  /*46b0*/  @!P0 BRA `(.L_x_71) ;  /* 0x0000000000148947 */ /* 0x000ff60003800000 */
[----:B------:R-:W-:Y:S02]  /*46c0*/  LOP3.LUT P0, RZ, R234, 0xff, RZ, 0xc0, !PT ;  /* 0x000000ffeaff7812 */ /* 0x000fe4000780c0ff */
[----:B------:R-:W-:Y:S04]  /*46d0*/  PLOP3.LUT P1, PT, PT, PT, UP2, 0x80, 0x8 ;  /* 0x000000000008781c */ /* 0x000fe80003f2f028 */
[----:B------:R-:W-:Y:S07]  /*46e0*/  PLOP3.LUT P1, PT, P1, PT, PT, 0x8, 0x80 ;  /* 0x000000000080781c */ /* 0x000fee0000f2e170 */
[----:B------:R-:W-:Y:S11]  /*46f0*/  @P0 FSETP.EQ.AND P1, PT, R121, RZ, PT ;  /* 0x000000ff7900020b */ /* 0x000ff60003f22000 */
[----:B------:R-:W-:Y:S02]  /*4700*/  @!UPT UIADD3 URZ, UPT, UPT, URZ, URZ, URZ ;  /* 0x000000fffffff290 */ /* 0x000fe4000fffe0ff */
.L_x_71:
[----:B------:R-:W-:Y:S01]  /*4710*/  ULEA UR5, UR30, UR6, 0x3 ;  /* 0x000000061e057291 */ /* 0x000fe2000f8e18ff */
[----:B-1----:R-:W-:Y:S02]  /*4720*/  SHF.L.U32 R0, R11, 0x1f, RZ ;  /* 0x0000001f0b007819 */ /* 0x002fe400000006ff */
[----:B------:R-:W-:Y:S01]  /*4730*/  ELECT P0, URZ, PT ;  /* 0x0000000000ff782f */ /* 0x000fe20003800000 */
[----:B------:R-:W-:Y:S05]  /*4740*/  VIADD R10, R10, 0x1 ;  /* 0x000000010a0a7836 */ /* 0x000fea0000000000 */
[----:B------:R-:W1:Y:S02]  /*4750*/  SYNCS.PHASECHK.TRANS64.TRYWAIT P2, [UR5+0x30], R0 ;  /* 0x00003000ff0075a7 */ /* 0x000e640008041105 */
[----:B-1----:R-:W-:Y:S05]  /*4760*/  @!P2 BRA `(.L_x_72) ;  /* 0x0000004c0054a947 */ /* 0x002fea0003800000 */
.L_x_132:
[----:B------:R-:W-:Y:S01]  /*4770*/  UIADD3 UR33, UPT, UPT, UR5, 0x20, URZ ;  /* 0x0000002005217890 */ /* 0x000fe2000fffe0ff */
[----:B------:R-:W-:Y:S01]  /*4780*/  PLOP3.LUT P0, PT, P1, P0, PT, 0xf2, 0x2f ;  /* 0x00000000002f781c */ /* 0x000fe20000f01e72 */
[----:B------:R-:W-:Y:S01]  /*4790*/  UMOV UR40, 0x0 ;  /* 0x0000000000287882 */ /* 0x000fe20000000000 */
[----:B------:R-:W-:Y:S01]  /*47a0*/  UMOV UR41, 0x10000000 ;  /* 0x1000000000297882 */ /* 0x000fe20000000000 */
[----:B------:R-:W-:Y:S01]  /*47b0*/  UMOV UR12, UR36 ;  /* 0x00000024000c7c82 */ /* 0x000fe20008000000 */
[----:B------:R-:W-:Y:S01]  /*47c0*/  UMOV UR20, UR36 ;  /* 0x0000002400147c82 */ /* 0x000fe20008000000 */
[----:B------:R-:W-:Y:S01]  /*47d0*/  UMOV UR28, UR36 ;  /* 0x00000024001c7c82 */ /* 0x000fe20008000000 */
[----:B------:R-:W-:Y:S01]  /*47e0*/  UMOV UR9, UR33 ;  /* 0x0000002100097c82 */ /* 0x000fe20008000000 */
[----:B------:R-:W-:Y:S01]  /*47f0*/  UMOV UR17, UR33 ;  /* 0x0000002100117c82 */ /* 0x000fe20008000000 */
[----:B------:R-:W-:Y:S01]  /*4800*/  UMOV UR25, UR33 ;  /* 0x0000002100197c82 */ /* 0x000fe20008000000 */
[C---:B------:R-:W-:Y:S04]  /*4810*/  ISETP.NE.AND P1, PT, R10.reuse, 0x2, PT ;  /* 0x000000020a00780c */ /* 0x040fe80003f25270 */
[----:B------:R-:W-:Y:S01]  /*4820*/  VOTEU.ALL UP0, P0 ;  /* 0x0000000000ff7886 */ /* 0x000fe20000000000 */
[----:B-1----:R-:W-:Y:S02]  /*4830*/  SEL R0, RZ, 0x1, P1 ;  /* 0x00000001ff007807 */ /* 0x002fe40000800000 */
[----:B------:R-:W-:Y:S02]  /*4840*/  SEL R10, R10, RZ, P1 ;  /* 0x000000ff0a0a7207 */ /* 0x000fe40000800000 */
[----:B------:R-:W-:Y:S01]  /*4850*/  @!UP0 UIADD3 UR38, UP1, UPT, UR54, 0x580, URZ ;  /* 0x0000058036268890 */ /* 0x000fe2000ff3e0ff */
[----:B------:R-:W-:Y:S01]  /*4860*/  LOP3.LUT R9, R9, R0, RZ, 0x3c, !PT ;  /* 0x0000000009097212 */ /* 0x000fe200078e3cff */
[----:B------:R-:W-:Y:S02]  /*4870*/  @!UP0 UIMAD UR4, UR30, 0x7000, UR6 ;  /* 0x000070001e0488a4 */ /* 0x000fe4000f8e0206 */
[----:B------:R-:W-:Y:S02]  /*4880*/  @!UP0 UIADD3.X UR39, UPT, UPT, URZ, UR55, URZ, UP1, !UPT ;  /* 0x00000037ff278290 */ /* 0x000fe40008ffe4ff */
[----:B------:R-:W-:Y:S02]  /*4890*/  @!UP0 USHF.L.U32 UR35, UR46, 0x6, URZ ;  /* 0x000000062e238899 */ /* 0x000fe400080006ff */
[----:B------:R-:W-:Y:S02]  /*48a0*/  @!UP0 UIMAD UR34, UR47, 0xe0, URZ ;  /* 0x000000e02f2288a4 */ /* 0x000fe4000f8e02ff */
[----:B------:R-:W-:Y:S01]  /*48b0*/  @!UP0 UIADD3 UR32, UPT, UPT, UR4, 0x200, URZ ;  /* 0x0000020004208890 */ /* 0x000fe2000fffe0ff */
[----:B------:R-:W-:Y:S01]  /*48c0*/  VOTEU.ALL UP1, P0 ;  /* 0x0000000000ff7886 */ /* 0x000fe20000020000 */
[----:B------:R-:W-:Y:S02]  /*48d0*/  @!UP0 UIADD3 UR10, UPT, UPT, UR34, 0x20, URZ ;  /* 0x00000020220a8890 */ /* 0x000fe4000fffe0ff */
[----:B------:R-:W-:Y:S01]  /*48e0*/  @!UP0 UIADD3 UR8, UPT, UPT, UR4, 0x1200, URZ ;  /* 0x0000120004088890 */ /* 0x000fe2000fffe0ff */
[----:B------:R-:W-:Y:S01]  /*48f0*/  UMOV UR11, UR35 ;  /* 0x00000023000b7c82 */ /* 0x000fe20008000000 */
[----:B------:R-:W-:Y:S03]  /*4900*/  @!UP0 UIADD3 UR18, UPT, UPT, UR34, 0x40, URZ ;  /* 0x0000004022128890 */ /* 0x000fe6000fffe0ff */
[----:B------:R1:W-:Y:S01]  /*4910*/  @!UP1 UTMALDG.3D [UR32], [UR38], desc[UR40] ;  /* 0x00002820260095b4 */ /* 0x0003e20008011000 */
[----:B------:R-:W-:Y:S01]  /*4920*/  VOTEU.ALL UP1, P0 ;  /* 0x0000000000ff7886 */ /* 0x000fe20000020000 */
[----:B------:R-:W-:Y:S01]  /*4930*/  @!UP0 UIADD3 UR16, UPT, UPT, UR4, 0x2200, URZ ;  /* 0x0000220004108890 */ /* 0x000fe2000fffe0ff */
[----:B------:R-:W-:Y:S01]  /*4940*/  UMOV UR19, UR35 ;  /* 0x0000002300137c82 */ /* 0x000fe20008000000 */
[----:B------:R-:W-:Y:S02]  /*4950*/  @!UP0 UIADD3 UR26, UPT, UPT, UR34, 0x60, URZ ;  /* 0x00000060221a8890 */ /* 0x000fe4000fffe0ff */
[----:B------:R-:W-:Y:S01]  /*4960*/  @!UP0 UIADD3 UR24, UPT, UPT, UR4, 0x3200, URZ ;  /* 0x0000320004188890 */ /* 0x000fe2000fffe0ff */
[----:B------:R2:W-:Y:S01]  /*4970*/  @!UP1 UTMALDG.3D [UR8], [UR38], desc[UR40] ;  /* 0x00002808260095b4 */ /* 0x0005e20008011000 */
[----:B------:R-:W-:Y:S01]  /*4980*/  VOTEU.ALL UP1, P0 ;  /* 0x0000000000ff7886 */ /* 0x000fe20000020000 */
[----:B------:R-:W-:Y:S01]  /*4990*/  UMOV UR27, UR35 ;  /* 0x00000023001b7c82 */ /* 0x000fe20008000000 */
[----:B------:R-:W-:Y:S02]  /*49a0*/  UIADD3 UR47, UPT, UPT, UR13, UR60, URZ ;  /* 0x0000003c0d2f7290 */ /* 0x000fe4000fffe0ff */
[----:B------:R-:W-:Y:S01]  /*49b0*/  UIADD3 UR46, UPT, UPT, UR14, UR61, URZ ;  /* 0x0000003d0e2e7290 */ /* 0x000fe2000fffe0ff */
[----:B------:R4:W-:Y:S01]  /*49c0*/  @!UP1 UTMALDG.3D [UR16], [UR38], desc[UR40] ;  /* 0x00002810260095b4 */ /* 0x0009e20008011000 */
[----:B------:R-:W-:Y:S05]  /*49d0*/  VOTEU.ALL UP1, P0 ;  /* 0x0000000000ff7886 */ /* 0x000fea0000020000 */
[----:B------:R-:W-:Y:S01]  /*49e0*/  @!UP1 UTMALDG.3D [UR24], [UR38], desc[UR40] ;  /* 0x00002818260095b4 */ /* 0x000fe20008011000 */
[----:B------:R-:W-:Y:S01]  /*49f0*/  VOTEU.ALL UP1, P0 ;  /* 0x0000000000ff7886 */ /* 0x000fe20000020000 */
[----:B-1----:R-:W-:Y:S01]  /*4a00*/  UMOV UR36, UR31 ;  /* 0x0000001f00247c82 */ /* 0x002fe20008000000 */
[----:B--2---:R-:W-:Y:S02]  /*4a10*/  @!UP0 UIADD3 UR10, UPT, UPT, UR34, 0x80, URZ ;  /* 0x00000080220a8890 */ /* 0x004fe4000fffe0ff */
[----:B------:R-:W-:Y:S02]  /*4a20*/  @!UP0 UIADD3 UR8, UPT, UPT, UR4, 0x4200, URZ ;  /* 0x0000420004088890 */ /* 0x000fe4000fffe0ff */
[----:B----4-:R-:W-:Y:S02]  /*4a30*/  @!UP0 UIADD3 UR18, UPT, UPT, UR34, 0xa0, URZ ;  /* 0x000000a022128890 */ /* 0x010fe4000fffe0ff */
[----:B------:R-:W-:Y:S05]  /*4a40*/  @!UP0 UIADD3 UR16, UPT, UPT, UR4, 0x5200, URZ ;  /* 0x0000520004108890 */ /* 0x000fea000fffe0ff */
[----:B------:R1:W-:Y:S01]  /*4a50*/  @!UP1 UTMALDG.3D [UR8], [UR38], desc[UR40] ;  /* 0x00002808260095b4 */ /* 0x0003e20008011000 */
[----:B------:R-:W-:Y:S02]  /*4a60*/  UPLOP3.LUT UP1, UPT, UPT, UPT, UPT, 0x80, 0x8 ;  /* 0x000000000008789c */ /* 0x000fe40003f2f070 */
[----:B-1----:R-:W-:Y:S02]  /*4a70*/  @!UP0 UIADD3 UR10, UPT, UPT, UR34, 0xc0, URZ ;  /* 0x000000c0220a8890 */ /* 0x002fe4000fffe0ff */
[----:B------:R-:W-:Y:S01]  /*4a80*/  @!UP0 UIADD3 UR8, UPT, UPT, UR4, 0x6200, URZ ;  /* 0x0000620004088890 */ /* 0x000fe2000fffe0ff */
[----:B------:R-:W-:Y:S01]  /*4a90*/  VOTEU.ALL UP0, P0 ;  /* 0x0000000000ff7886 */ /* 0x000fe20000000000 */
[----:B------:R-:W-:Y:S04]  /*4aa0*/  UIADD3 UR4, UPT, UPT, UR30, 0x1, URZ ;  /* 0x000000011e047890 */ /* 0x000fe8000fffe0ff */
[----:B------:R2:W-:Y:S01]  /*4ab0*/  @!UP0 UTMALDG.3D [UR16], [UR38], desc[UR40] ;  /* 0x00002810260085b4 */ /* 0x0005e20008011000 */
[----:B------:R-:W-:Y:S04]  /*4ac0*/  UISETP.NE.AND UP0, UPT, UR4, 0x2, UPT ;  /* 0x000000020400788c */ /* 0x000fe8000bf05270 */
[----:B------:R-:W-:Y:S02]  /*4ad0*/  USEL UR7, URZ, 0x1, UP0 ;  /* 0x00000001ff077887 */ /* 0x000fe40008000000 */
[----:B------:R-:W-:Y:S02]  /*4ae0*/  USEL UR30, UR4, URZ, UP0 ;  /* 0x000000ff041e7287 */ /* 0x000fe40008000000 */
[----:B------:R-:W-:Y:S01]  /*4af0*/  VOTEU.ALL UP0, P0 ;  /* 0x0000000000ff7886 */ /* 0x000fe20000000000 */
[----:B------:R-:W-:Y:S01]  /*4b00*/  UPRMT UR4, UR15, 0x654, UR33 ;  /* 0x000006540f047896 */ /* 0x000fe20008000021 */
[----:B------:R-:W-:Y:S03]  /*4b10*/  LOP3.LUT R11, R11, UR7, RZ, 0x3c, !PT ;  /* 0x000000070b0b7c12 */ /* 0x000fe6000f8e3cff */
[----:B------:R2:W-:Y:S01]  /*4b20*/  @!UP0 UTMALDG.3D [UR8], [UR38], desc[UR40] ;  /* 0x00002808260085b4 */ /* 0x0005e20008011000 */
[----:B------:R2:W-:Y:S04]  /*4b30*/  @!P0 SYNCS.ARRIVE.TRANS64.RED.A0TR RZ, [UR5+0x20], R8 ;  /* 0x00002008ffff89a7 */ /* 0x0005e80008300405 */
[----:B------:R-:W-:Y:S01]  /*4b40*/  SYNCS.ARRIVE.TRANS64.RED.A1T0 RZ, [UR4], RZ ;  /* 0x000000ffffff79a7 */ /* 0x000fe20008100404 */
[----:B------:R-:W-:Y:S05]  /*4b50*/  BRA.U UP3, `(.L_x_73) ;  /* 0xfffffff103f47547 */ /* 0x000fea000b83ffff */
[----:B------:R-:W-:Y:S01]  /*4b60*/  UIADD3 UR6, UPT, UPT, UR6, 0x30, URZ ;  /* 0x0000003006067890 */ /* 0x000fe2000fffe0ff */
[----:B------:R-:W-:-:S03]  /*4b70*/  SHF.L.U32 R2, R11, 0x1f, RZ ;  /* 0x0000001f0b027819 */ /* 0x000fc600000006ff */
[----:B------:R-:W-:-:S09]  /*4b80*/  ULEA UR4, UR30, UR6, 0x3 ;  /* 0x000000061e047291 */ /* 0x000fd2000f8e18ff */
[----:B------:R-:W1:Y:S02]  /*4b90*/  SYNCS.PHASECHK.TRANS64.TRYWAIT P0, [UR4], R2 ;  /* 0x00000002ff0075a7 */ /* 0x000e640008001104 */
[----:B-1----:R-:W-:Y:S05]  /*4ba0*/  @!P0 BRA `(.L_x_74) ;  /* 0x00000048005c8947 */ /* 0x002fea0003800000 */
.L_x_134:
        /* <DEDUP_REMOVED lines=8> */
.L_x_75:
[----:B-1----:R1:W4:Y:S02]  /*4c30*/  SYNCS.PHASECHK.TRANS64.TRYWAIT P0, [R0+URZ], R2 ;  /* 0x00000002000075a7 */ /* 0x00232400080011ff */
[----:B----4-:R-:W-:Y:S05]  /*4c40*/  @!P0 NANOSLEEP.SYNCS 0x989680 ;  /* 0x009896800000895d */ /* 0x010fea0003900000 */
[----:B------:R-:W4:Y:S02]  /*4c50*/  @!P0 SYNCS.PHASECHK.TRANS64 P0, [R0+URZ], R2 ;  /* 0x00000002000085a7 */ /* 0x000f2400080010ff */
[----:B--234-:R-:W-:Y:S05]  /*4c60*/  @P0 EXIT ;  /* 0x000000000000094d */ /* 0x01cfea0003800000 */
[----:B------:R-:W-:Y:S05]  /*4c70*/  BRA `(.L_x_75) ;  /* 0xfffffffc00ec7947 */ /* 0x000fea000383ffff */
.L_x_65:
[----:B------:R-:W-:-:S06]  /*4c80*/  UISETP.GE.AND UP0, UPT, UR18, 0x4, UPT ;  /* 0x000000041200788c */ /* 0x000fcc000bf06270 */
[----:B------:R-:W-:-:S13]  /*4c90*/  PLOP3.LUT P0, PT, PT, PT, UP0, 0x80, 0x8 ;  /* 0x000000000008781c */ /* 0x000fda0003f0f008 */
[----:B-1----:R-:W-:Y:S05]  /*4ca0*/  @!P0 EXIT ;  /* 0x000000000000894d */ /* 0x002fea0003800000 */
[----:B------:R-:W-:Y:S01]  /*4cb0*/  BAR.SYNC.DEFER_BLOCKING 0x6, 0xa0 ;  /* 0x0182800000007b1d */ /* 0x000fe20000010000 */
[----:B------:R-:W-:-:S05]  /*4cc0*/  IMAD.U32 R2, R238, 0x10000, RZ ;  /* 0x00010000ee027824 */ /* 0x000fca00078e00ff */
[----:B------:R-:W-:Y:S02]  /*4cd0*/  UMOV UR4, 0x400 ;  /* 0x0000040000047882 */ /* 0x000fe40000000000 */
[----:B------:R-:W1:Y:S01]  /*4ce0*/  LDC.64 R230, c[0x0][0x888] ;  /* 0x00022200ffe67b82 */ /* 0x000e620000000a00 */
[----:B------:R-:W-:Y:S01]  /*4cf0*/  ULEA UR4, UR15, UR4, 0x18 ;  /* 0x000000040f047291 */ /* 0x000fe2000f8ec0ff */
[----:B------:R-:W-:Y:S01]  /*4d00*/  LOP3.LUT R2, R2, 0x600000, RZ, 0xc0, !PT ;  /* 0x0060000002027812 */ /* 0x000fe200078ec0ff */
[----:B------:R-:W2:Y:S01]  /*4d10*/  LDCU UR41, c[0x0][0xb0c] ;  /* 0x00016180ff2977ac */ /* 0x000ea20008000800 */
[----:B------:R-:W3:Y:S04]  /*4d20*/  LDCU UR40, c[0x0][0xb30] ;  /* 0x00016600ff2877ac */ /* 0x000ee80008000800 */
[----:B------:R-:W4:Y:S01]  /*4d30*/  LDC.64 R232, c[0x0][0x890] ;  /* 0x00022400ffe87b82 */ /* 0x000f220000000a00 */
[----:B------:R-:W1:Y:S01]  /*4d40*/  LDCU.64 UR62, c[0x0][0x888] ;  /* 0x00011100ff3e77ac */ /* 0x000e620008000a00 */
[----:B------:R-:W1:Y:S06]  /*4d50*/  LDCU.64 UR42, c[0x0][0xb28] ;  /* 0x00016500ff2a77ac */ /* 0x000e6c0008000a00 */
[----:B------:R-:W1:Y:S01]  /*4d60*/  LDC.64 R228, c[0x0][0x8b0] ;  /* 0x00022c00ffe47b82 */ /* 0x000e620000000a00 */
[----:B------:R-:W2:Y:S01]  /*4d70*/  LDS R0, [UR4+0x100] ;  /* 0x00010004ff007984 */ /* 0x000ea20008000800 */
[----:B------:R-:W1:Y:S01]  /*4d80*/  LDCU.128 UR56, c[0x0][0xb10] ;  /* 0x00016200ff3877ac */ /* 0x000e620008000c00 */
[----:B------:R-:W-:Y:S01]  /*4d90*/  UMOV UR53, 0x1 ;  /* 0x0000000100357882 */ /* 0x000fe20000000000 */
[----:B------:R-:W-:Y:S01]  /*4da0*/  UMOV UR39, URZ ;  /* 0x000000ff00277c82 */ /* 0x000fe20008000000 */
[----:B------:R-:W-:Y:S01]  /*4db0*/  UMOV UR52, URZ ;  /* 0x000000ff00347c82 */ /* 0x000fe20008000000 */
[----:B------:R-:W-:Y:S01]  /*4dc0*/  UMOV UR18, URZ ;  /* 0x000000ff00127c82 */ /* 0x000fe20008000000 */
[----:B------:R-:W-:Y:S01]  /*4dd0*/  UMOV UR51, URZ ;  /* 0x000000ff00337c82 */ /* 0x000fe20008000000 */
[----:B------:R-:W-:Y:S01]  /*4de0*/  UMOV UR45, URZ ;  /* 0x000000ff002d7c82 */ /* 0x000fe20008000000 */
[----:B------:R-:W-:Y:S01]  /*4df0*/  UMOV UR50, URZ ;  /* 0x000000ff00327c82 */ /* 0x000fe20008000000 */
[----:B------:R-:W-:Y:S01]  /*4e00*/  UMOV UR49, URZ ;  /* 0x000000ff00317c82 */ /* 0x000fe20008000000 */
[----:B--234-:R-:W-:-:S07]  /*4e10*/  IADD3 R2, PT, PT, R0, R2, RZ ;  /* 0x0000000200027210 */ /* 0x01cfce0007ffe0ff */
.L_x_101:
[----:B--2---:R-:W2:Y:S01]  /*4e20*/  S2UR UR4, SR_CgaCtaId ;  /* 0x00000000000479c3 */ /* 0x004ea20000008800 */
[----:B------:R-:W-:Y:S01]  /*4e30*/  UMOV UR44, 0x400 ;  /* 0x00000400002c7882 */ /* 0x000fe20000000000 */
[----:B-1----:R-:W-:Y:S04]  /*4e40*/  MOV R3, UR51 ;  /* 0x0000003300037c02 */ /* 0x002fe80008000f00 */
[----:B------:R-:W-:Y:S01]  /*4e50*/  SHF.L.U32 R3, R3, 0x1f, RZ ;  /* 0x0000001f03037819 */ /* 0x000fe200000006ff */
[----:B--2---:R-:W-:Y:S04]  /*4e60*/  ULEA UR44, UR4, UR44, 0x18 ;  /* 0x0000002c042c7291 */ /* 0x004fe8000f8ec0ff */
[----:B------:R-:W-:Y:S09]  /*4e70*/  ULEA UR4, UR18, UR44, 0x3 ;  /* 0x0000002c12047291 */ /* 0x000ff2000f8e18ff */
[----:B------:R-:W2:Y:S02]  /*4e80*/  SYNCS.PHASECHK.TRANS64.TRYWAIT P0, [UR4+0x50], R3 ;  /* 0x00005003ff0075a7 */ /* 0x000ea40008001104 */
[----:B--2---:R-:W-:Y:S05]  /*4e90*/  @!P0 BRA `(.L_x_76) ;  /* 0x0000004400b88947 */ /* 0x004fea0003800000 */
.L_x_136:
[----:B------:R-:W-:Y:S02]  /*4ea0*/  ULEA UR5, UR18, UR44, 0x4 ;  /* 0x0000002c12057291 */ /* 0x000fe4000f8e20ff */
[----:B------:R-:W-:Y:S01]  /*4eb0*/  UIADD3 UR4, UPT, UPT, UR4, 0x60, URZ ;  /* 0x0000006004047890 */ /* 0x000fe2000fffe0ff */
[----:B------:R-:W3:Y:S03]  /*4ec0*/  LDCU UR10, c[0x0][0xb24] ;  /* 0x00016480ff0a77ac */ /* 0x000ee60008000800 */
[----:B------:R-:W-:Y:S03]  /*4ed0*/  UPRMT UR4, URZ, 0x654, UR4 ;  /* 0x00000654ff047896 */ /* 0x000fe60008000004 */
[----:B------:R-:W4:Y:S01]  /*4ee0*/  LDS.128 R4, [UR5+0xe0] ;  /* 0x0000e005ff047984 */ /* 0x000f220008000c00 */
[----:B------:R-:W-:Y:S01]  /*4ef0*/  @!PT LDS RZ, [RZ] ;  /* 0x00000000fffff984 */ /* 0x000fe20000000800 */
[----:B------:R-:W-:Y:S01]  /*4f00*/  @!PT LDS RZ, [RZ] ;  /* 0x00000000fffff984 */ /* 0x000fe20000000800 */
[----:B------:R-:W-:Y:S01]  /*4f10*/  @!PT LDS RZ, [RZ] ;  /* 0x00000000fffff984 */ /* 0x000fe20000000800 */
[----:B------:R-:W-:Y:S01]  /*4f20*/  @!PT LDS RZ, [RZ] ;  /* 0x00000000fffff984 */ /* 0x000fe20000000800 */
[----:B------:R1:W-:Y:S07]  /*4f30*/  MEMBAR.ALL.CTA ;  /* 0x0000000000007992 */ /* 0x0003ee0000008000 */
[----:B-1----:R-:W1:Y:S02]  /*4f40*/  FENCE.VIEW.ASYNC.S ;  /* 0x00000000000073c6 */ /* 0x002e640000000000 */
[----:B-1----:R-:W-:Y:S01]  /*4f50*/  SYNCS.ARRIVE.TRANS64.RED.A1T0 RZ, [UR4], RZ ;  /* 0x000000ffffff79a7 */ /* 0x002fe20008100404 */
[----:B----4-:R-:W-:Y:S11]  /*4f60*/  LOP3.LUT P0, RZ, R6, 0x1, RZ, 0xc0, !PT ;  /* 0x0000000106ff7812 */ /* 0x010ff6000780c0ff */
[----:B------:R-:W-:Y:S02]  /*4f70*/  @!UPT UIADD3 URZ, UPT, UPT, URZ, URZ, URZ ;  /* 0x000000fffffff290 */ /* 0x000fe4000fffe0ff */
[----:B------:R-:W-:Y:S01]  /*4f80*/  VOTEU.ANY UP0, P0 ;  /* 0x0000000000ff7886 */ /* 0x000fe20000000100 */
[----:B------:R-:W-:Y:S01]  /*4f90*/  PLOP3.LUT P3, PT, PT, PT, UP0, 0x80, 0x8 ;  /* 0x000000000008781c */ /* 0x000fe20003f6f008 */
[----:B------:R-:W-:Y:S01]  /*4fa0*/  UP2UR UR54, UPR, URZ, 0x1 ;  /* 0x00000001ff367883 */ /* 0x000fe20008000000 */
[----:B------:R-:W-:Y:S02]  /*4fb0*/  PLOP3.LUT P1, PT, PT, PT, UP0, 0x80, 0x8 ;  /* 0x000000000008781c */ /* 0x000fe40003f2f008 */
[----:B------:R-:W-:Y:S02]  /*4fc0*/  PLOP3.LUT P2, PT, PT, PT, UP0, 0x80, 0x8 ;  /* 0x000000000008781c */ /* 0x000fe40003f4f008 */
[----:B------:R-:W-:Y:S01]  /*4fd0*/  PLOP3.LUT P0, PT, PT, PT, UP0, 0x80, 0x8 ;  /* 0x000000000008781c */ /* 0x000fe20003f0f008 */
[----:B---3--:R-:W-:Y:S06]  /*4fe0*/  UISETP.GE.AND UP0, UPT, UR10, 0x1, UPT ;  /* 0x000000010a00788c */ /* 0x008fec000bf06270 */
[----:B--2---:R-:W-:Y:S02]  /*4ff0*/  @P3 MOV R3, R4 ;  /* 0x0000000400033202 */ /* 0x004fe40000000f00 */
[----:B------:R-:W-:Y:S02]  /*5000*/  @P1 LOP3.LUT R0, R5, 0xffff, RZ, 0xc0, !PT ;  /* 0x0000ffff05001812 */ /* 0x000fe400078ec0ff */
[----:B------:R-:W-:Y:S02]  /*5010*/  @P2 R2UR UR38, R3 ;  /* 0x00000000032622ca */ /* 0x000fe400000e0000 */
[----:B------:R-:W-:Y:S01]  /*5020*/  @P0 R2UR UR37, R0 ;  /* 0x00000000002502ca */ /* 0x000fe200000e0000 */
[----:B------:R-:W-:Y:S03]  /*5030*/  @!UPT UIADD3 URZ, UPT, UPT, URZ, URZ, URZ ;  /* 0x000000fffffff290 */ /* 0x000fe6000fffe0ff */
[----:B------:R-:W-:Y:S11]  /*5040*/  BRA.U !UP0, `(.L_x_77) ;  /* 0x0000000108cc7547 */ /* 0x000ff6000b800000 */
[----:B------:R-:W1:Y:S01]  /*5050*/  LDCU UR6, c[0x0][0xb20] ;  /* 0x00016400ff0677ac */ /* 0x000e620008000800 */
[----:B------:R-:W2:Y:S01]  /*5060*/  LDCU UR7, c[0x0][0x370] ;  /* 0x00006e00ff0777ac */ /* 0x000ea20008000800 */
[----:B------:R-:W3:Y:S01]  /*5070*/  LDCU UR4, c[0x0][0x374] ;  /* 0x00006e80ff0477ac */ /* 0x000ee20008000800 */
[----:B------:R-:W-:Y:S02]  /*5080*/  UISETP.NE.AND UP0, UPT, UR58, 0x1, UPT ;  /* 0x000000013a00788c */ /* 0x000fe4000bf05270 */
[----:B------:R-:W-:Y:S02]  /*5090*/  UIMAD.WIDE.U32 UR12, UR37, UR59, URZ ;  /* 0x0000003b250c72a5 */ /* 0x000fe4000f8e00ff */
[----:B------:R-:W-:Y:S02]  /*50a0*/  UISETP.NE.AND UP1, UPT, UR41, 0x1, UPT ;  /* 0x000000012900788c */ /* 0x000fe4000bf25270 */
[----:B------:R-:W-:Y:S02]  /*50b0*/  UISETP.NE.AND UP2, UPT, UR10, 0x1, UPT ;  /* 0x000000010a00788c */ /* 0x000fe4000bf45270 */
[----:B------:R-:W-:Y:S02]  /*50c0*/  UIMAD.WIDE.U32 UR16, UR38, UR56, URZ ;  /* 0x00000038261072a5 */ /* 0x000fe4000f8e00ff */
[----:B--2---:R-:W-:Y:S02]  /*50d0*/  UIMAD.WIDE.U32 UR14, UR7, UR56, URZ ;  /* 0x00000038070e72a5 */ /* 0x004fe4000f8e00ff */
[----:B---3--:R-:W-:Y:S07]  /*50e0*/  UIMAD.WIDE.U32 UR8, UR4, UR59, URZ ;  /* 0x0000003b040872a5 */ /* 0x008fee000f8e00ff */
[----:B------:R-:W-:Y:S02]  /*50f0*/  UMOV UR5, UR9 ;  /* 0x0000000900057c82 */ /* 0x000fe40008000000 */
[----:B-1----:R-:W-:Y:S03]  /*5100*/  @UP0 USHF.R.U32.HI UR4, URZ, UR6, UR5 ;  /* 0x00000006ff040299 */ /* 0x002fe60008011605 */
[----:B------:R-:W-:Y:S01]  /*5110*/  UMOV UR5, UR13 ;  /* 0x0000000d00057c82 */ /* 0x000fe20008000000 */
[----:B------:R-:W-:Y:S02]  /*5120*/  UIMAD.WIDE.U32 UR8, UR4, UR42, URZ ;  /* 0x0000002a040872a5 */ /* 0x000fe4000f8e00ff */
[----:B------:R-:W-:Y:S03]  /*5130*/  USHF.R.U32.HI UR6, URZ, UR6, UR5 ;  /* 0x00000006ff067299 */ /* 0x000fe60008011605 */
[----:B------:R-:W-:Y:S01]  /*5140*/  UMOV UR5, UR15 ;  /* 0x0000000f00057c82 */ /* 0x000fe20008000000 */
[----:B------:R-:W-:Y:S02]  /*5150*/  USEL UR6, UR37, UR6, !UP0 ;  /* 0x0000000625067287 */ /* 0x000fe4000c000000 */
[----:B------:R-:W-:Y:S01]  /*5160*/  @UP1 USHF.R.U32.HI UR7, URZ, UR57, UR5 ;  /* 0x00000039ff071299 */ /* 0x000fe20008011605 */
[----:B------:R-:W-:Y:S02]  /*5170*/  UMOV UR8, UR9 ;  /* 0x0000000900087c82 */ /* 0x000fe40008000000 */
[----:B------:R-:W-:Y:S01]  /*5180*/  UMOV UR5, UR17 ;  /* 0x0000001100057c82 */ /* 0x000fe20008000000 */
[----:B------:R-:W-:Y:S02]  /*5190*/  UIMAD.WIDE.U32 UR12, UR7, UR42, URZ ;  /* 0x0000002a070c72a5 */ /* 0x000fe4000f8e00ff */
[----:B------:R-:W-:Y:S02]  /*51a0*/  @UP2 USHF.R.U32.HI UR4, URZ, UR43, UR8 ;  /* 0x0000002bff042299 */ /* 0x000fe40008011608 */
[----:B------:R-:W-:Y:S02]  /*51b0*/  USHF.R.U32.HI UR5, URZ, UR57, UR5 ;  /* 0x00000039ff057299 */ /* 0x000fe40008011605 */
[----:B------:R-:W-:Y:S02]  /*51c0*/  UIMAD UR4, UR10, UR4, URZ ;  /* 0x000000040a0472a4 */ /* 0x000fe4000f8e02ff */
[----:B------:R-:W-:Y:S02]  /*51d0*/  USEL UR5, UR38, UR5, !UP1 ;  /* 0x0000000526057287 */ /* 0x000fe4000c800000 */
[----:B------:R-:W-:Y:S01]  /*51e0*/  UISETP.GE.AND UP0, UPT, UR6, UR4, UPT ;  /* 0x000000040600728c */ /* 0x000fe2000bf06270 */
[----:B------:R-:W-:Y:S01]  /*51f0*/  UMOV UR8, UR13 ;  /* 0x0000000d00087c82 */ /* 0x000fe20008000000 */
[----:B------:R-:W-:Y:S02]  /*5200*/  UIMAD.WIDE.U32 UR12, UR6, UR42, URZ ;  /* 0x0000002a060c72a5 */ /* 0x000fe4000f8e00ff */
[----:B------:R-:W-:Y:S04]  /*5210*/  @UP2 USHF.R.U32.HI UR7, URZ, UR43, UR8 ;  /* 0x0000002bff072299 */ /* 0x000fe80008011608 */
[----:B------:R-:W-:Y:S01]  /*5220*/  UIMAD UR8, UR10, UR7, URZ ;  /* 0x000000070a0872a4 */ /* 0x000fe2000f8e02ff */
[----:B------:R-:W-:Y:S03]  /*5230*/  UMOV UR4, UR13 ;  /* 0x0000000d00047c82 */ /* 0x000fe60008000000 */
[----:B------:R-:W-:Y:S02]  /*5240*/  UISETP.GE.OR UP0, UPT, UR5, UR8, UP0 ;  /* 0x000000080500728c */ /* 0x000fe40008706670 */
[----:B------:R-:W-:Y:S02]  /*5250*/  USHF.R.U32.HI UR4, URZ, UR43, UR4 ;  /* 0x0000002bff047299 */ /* 0x000fe40008011604 */
[----:B------:R-:W-:Y:S02]  /*5260*/  UIMAD.WIDE.U32 UR8, UR5, UR42, URZ ;  /* 0x0000002a050872a5 */ /* 0x000fe4000f8e00ff */
[----:B------:R-:W-:Y:S02]  /*5270*/  USEL UR12, UR6, UR4, !UP2 ;  /* 0x00000004060c7287 */ /* 0x000fe4000d000000 */
[----:B------:R-:W-:Y:S02]  /*5280*/  UIADD3 UR8, UPT, UPT, -UR5, URZ, URZ ;  /* 0x000000ff05087290 */ /* 0x000fe4000fffe1ff */
[----:B------:R-:W-:Y:S01]  /*5290*/  UIADD3 UR11, UPT, UPT, -UR12, URZ, URZ ;  /* 0x000000ff0c0b7290 */ /* 0x000fe2000fffe1ff */
[----:B------:R-:W-:Y:S01]  /*52a0*/  @!UP0 UMOV UR4, UR9 ;  /* 0x0000000900048c82 */ /* 0x000fe20008000000 */
[----:B------:R-:W-:Y:S02]  /*52b0*/  UIADD3 UR9, UPT, UPT, -UR6, URZ, URZ ;  /* 0x000000ff06097290 */ /* 0x000fe4000fffe1ff */
[----:B------:R-:W-:Y:S02]  /*52c0*/  @!UP0 USHF.R.U32.HI UR4, URZ, UR43, UR4 ;  /* 0x0000002bff048299 */ /* 0x000fe40008011604 */
[----:B------:R-:W-:Y:S02]  /*52d0*/  UIMAD UR11, UR10, UR11, UR6 ;  /* 0x0000000b0a0b72a4 */ /* 0x000fe4000f8e0206 */
[----:B------:R-:W-:Y:S04]  /*52e0*/  @!UP0 USEL UR4, UR5, UR4, !UP2 ;  /* 0x0000000405048287 */ /* 0x000fe8000d000000 */
[----:B------:R-:W-:Y:S02]  /*52f0*/  @!UP0 UIMAD UR11, UR7, UR11, UR4 ;  /* 0x0000000b070b82a4 */ /* 0x000fe4000f8e0204 */
[----:B------:R-:W-:Y:S02]  /*5300*/  @!UP0 UIADD3 UR12, UPT, UPT, UR12, -UR4, URZ ;  /* 0x800000040c0c8290 */ /* 0x000fe4000fffe0ff */
[----:B------:R-:W-:Y:S02]  /*5310*/  UIMAD UR7, UR41, UR8, UR38 ;  /* 0x00000008290772a4 */ /* 0x000fe4000f8e0226 */
[----:B------:R-:W-:Y:S02]  /*5320*/  @!UP0 UIMAD UR6, UR12, UR10, UR5 ;  /* 0x0000000a0c0682a4 */ /* 0x000fe4000f8e0205 */
[----:B------:R-:W-:Y:S01]  /*5330*/  UIMAD UR4, UR58, UR9, UR37 ;  /* 0x000000093a0472a4 */ /* 0x000fe2000f8e0225 */
[----:B------:R-:W-:Y:S02]  /*5340*/  @!UP0 UMOV UR5, UR11 ;  /* 0x0000000b00058c82 */ /* 0x000fe40008000000 */
[----:B------:R-:W-:Y:S02]  /*5350*/  UIMAD UR38, UR5, UR41, UR7 ;  /* 0x00000029052672a4 */ /* 0x000fe4000f8e0207 */
[----:B------:R-:W-:Y:S11]  /*5360*/  UIMAD UR37, UR6, UR58, UR4 ;  /* 0x0000003a062572a4 */ /* 0x000ff6000f8e0204 */
[----:B------:R-:W-:Y:S01]  /*5370*/  @!UPT UIADD3 URZ, UPT, UPT, URZ, URZ, URZ ;  /* 0x000000fffffff290 */ /* 0x000fe2000fffe0ff */
.L_x_77:
[----:B------:R-:W-:Y:S02]  /*5380*/  UISETP.NE.AND UP0, UPT, UR40, 0x1, UPT ;  /* 0x000000012800788c */ /* 0x000fe4000bf05270 */
[----:B------:R-:W-:Y:S02]  /*5390*/  UISETP.NE.AND UP1, UPT, UR54, URZ, UPT ;  /* 0x000000ff3600728c */ /* 0x000fe4000bf25270 */
[----:B------:R-:W-:Y:S04]  /*53a0*/  UIADD3 UR48, UPT, UPT, UR18, 0x1, URZ ;  /* 0x0000000112307890 */ /* 0x000fe8000fffe0ff */
[----:B------:R-:W-:Y:S02]  /*53b0*/  PLOP3.LUT P1, PT, PT, PT, UP1, 0x80, 0x8 ;  /* 0x000000000008781c */ /* 0x000fe40003f2f018 */
[----:B------:R-:W-:Y:S01]  /*53c0*/  PLOP3.LUT P0, PT, PT, PT, UP1, 0x80, 0x8 ;  /* 0x000000000008781c */ /* 0x000fe20003f0f018 */
[----:B------:R-:W1:Y:S01]  /*53d0*/  @!UP0 LDCU.128 UR12, c[0x0][0xb10] ;  /* 0x00016200ff0c87ac */ /* 0x000e620008000c00 */
[----:B------:R-:W2:Y:S09]  /*53e0*/  @!UP0 LDCU UR5, c[0x0][0xb0c] ;  /* 0x00016180ff0587ac */ /* 0x000eb20008000800 */
[----:B------:R-:W-:Y:S01]  /*53f0*/  @P1 SHF.R.U32.HI R4, RZ, 0x10, R5 ;  /* 0x00000010ff041819 */ /* 0x000fe20000011605 */
[----:B------:R-:W3:Y:S03]  /*5400*/  @!UP0 LDCU UR10, c[0x0][0xb20] ;  /* 0x00016400ff0a87ac */ /* 0x000ee60008000800 */
[----:B------:R-:W-:Y:S01]  /*5410*/  @P0 R2UR UR55, R4 ;  /* 0x00000000043702ca */ /* 0x000fe200000e0000 */
[----:B-1----:R-:W-:Y:S02]  /*5420*/  UIMAD.WIDE.U32 UR8, UR38, UR12, URZ ;  /* 0x0000000c260872a5 */ /* 0x002fe4000f8e00ff */
[----:B------:R-:W-:Y:S02]  /*5430*/  UIMAD.WIDE.U32 UR6, UR37, UR15, URZ ;  /* 0x0000000f250672a5 */ /* 0x000fe4000f8e00ff */
[----:B------:R-:W-:Y:S03]  /*5440*/  @!UP0 UISETP.NE.AND UP1, UPT, UR14, 0x1, UPT ;  /* 0x000000010e00888c */ /* 0x000fe6000bf25270 */
[----:B------:R-:W-:Y:S01]  /*5450*/  @!UP0 UMOV UR4, UR9 ;  /* 0x0000000900048c82 */ /* 0x000fe20008000000 */
[----:B--2---:R-:W-:Y:S02]  /*5460*/  @!UP0 UISETP.NE.AND UP2, UPT, UR5, 0x1, UPT ;  /* 0x000000010500888c */ /* 0x004fe4000bf45270 */
[----:B------:R-:W-:Y:S01]  /*5470*/  @!UP0 USHF.R.U32.HI UR4, URZ, UR13, UR4 ;  /* 0x0000000dff048299 */ /* 0x000fe20008011604 */
[----:B------:R-:W-:Y:S02]  /*5480*/  @!UP0 UMOV UR6, UR7 ;  /* 0x0000000700068c82 */ /* 0x000fe40008000000 */
[----:B---3--:R-:W-:Y:S02]  /*5490*/  @!UP0 USHF.R.U32.HI UR6, URZ, UR10, UR6 ;  /* 0x0000000aff068299 */ /* 0x008fe40008011606 */
[----:B------:R-:W-:Y:S02]  /*54a0*/  @!UP0 USEL UR7, UR38, UR4, !UP2 ;  /* 0x0000000426078287 */ /* 0x000fe4000d000000 */
[----:B------:R-:W-:Y:S04]  /*54b0*/  @!UP0 USEL UR6, UR37, UR6, !UP1 ;  /* 0x0000000625068287 */ /* 0x000fe8000c800000 */
[----:B------:R-:W-:Y:S02]  /*54c0*/  @!UP0 UIADD3 UR4, UPT, UPT, -UR7, UR6, URZ ;  /* 0x0000000607048290 */ /* 0x000fe4000fffe1ff */
[----:B------:R-:W-:Y:S02]  /*54d0*/  @!UP0 UIADD3 UR6, UPT, UPT, UR7, -UR6, URZ ;  /* 0x8000000607068290 */ /* 0x000fe4000fffe0ff */
[----:B------:R-:W-:Y:S02]  /*54e0*/  UIADD3 UR7, UPT, UPT, UR44, 0x200, URZ ;  /* 0x000002002c077890 */ /* 0x000fe4000fffe0ff */
[----:B------:R-:W-:Y:S02]  /*54f0*/  @!UP0 UIMAD UR38, UR4, UR5, UR38 ;  /* 0x00000005042682a4 */ /* 0x000fe4000f8e0226 */
[----:B------:R-:W-:Y:S02]  /*5500*/  @!UP0 UIMAD UR37, UR6, UR14, UR37 ;  /* 0x0000000e062582a4 */ /* 0x000fe4000f8e0225 */
[----:B------:R-:W-:Y:S09]  /*5510*/  ULOP3.LUT UP0, URZ, UR7, 0x1b0, URZ, 0xc0, !UPT ;  /* 0x000001b007ff7892 */ /* 0x000ff2000f80c0ff */
[----:B------:R-:W-:Y:S05]  /*5520*/  BRA.U !UP0, `(.L_x_78) ;  /* 0x00000001087c7547 */ /* 0x000fea000b800000 */
[----:B------:R-:W1:Y:S01]  /*5530*/  LDCU.64 UR8, c[0x4][0x80] ;  /* 0x01001000ff0877ac */ /* 0x000e620008000a00 */
[----:B------:R-:W-:Y:S01]  /*5540*/  MOV R16, 0x0 ;  /* 0x0000000000107802 */ /* 0x000fe20000000f00 */
[----:B------:R-:W-:Y:S02]  /*5550*/  HFMA2 R12, -RZ, RZ, 0, 5.9604644775390625e-08 ;  /* 0x00000001ff0c7431 */ /* 0x000fe400000001ff */
[----:B------:R-:W-:Y:S01]  /*5560*/  IMAD.MOV.U32 R8, RZ, RZ, 0x70 ;  /* 0x00000070ff087424 */ /* 0x000fe200078e00ff */
[----:B------:R2:W3:Y:S01]  /*5570*/  LDC.64 R14, c[0x4][R16] ;  /* 0x01000000100e7b82 */ /* 0x0004e20000000a00 */
[----:B------:R-:W4:Y:S01]  /*5580*/  LDCU.64 UR6, c[0x4][0x88] ;  /* 0x01001100ff0677ac */ /* 0x000f220008000a00 */
[----:B------:R-:W-:Y:S01]  /*5590*/  IMAD.MOV.U32 R13, RZ, RZ, RZ ;  /* 0x000000ffff0d7224 */ /* 0x000fe200078e00ff */
[----:B------:R-:W2:Y:S01]  /*55a0*/  LDCU.64 UR4, c[0x4][0x8] ;  /* 0x01000100ff0477ac */ /* 0x000ea20008000a00 */
[----:B-1----:R-:W-:Y:S01]  /*55b0*/  MOV R5, UR9 ;  /* 0x0000000900057c02 */ /* 0x002fe20008000f00 */
[----:B------:R-:W-:Y:S01]  /*55c0*/  IMAD.U32 R4, RZ, RZ, UR8 ;  /* 0x00000008ff047e24 */ /* 0x000fe2000f8e00ff */
[----:B----4-:R-:W-:Y:S01]  /*55d0*/  MOV R7, UR7 ;  /* 0x0000000700077c02 */ /* 0x010fe20008000f00 */
[----:B------:R-:W-:Y:S01]  /*55e0*/  IMAD.U32 R6, RZ, RZ, UR6 ;  /* 0x00000006ff067e24 */ /* 0x000fe2000f8e00ff */
[----:B--2---:R-:W-:Y:S01]  /*55f0*/  MOV R11, UR5 ;  /* 0x00000005000b7c02 */ /* 0x004fe20008000f00 */
[----:B------:R-:W-:Y:S02]  /*5600*/  IMAD.U32 R10, RZ, RZ, UR4 ;  /* 0x00000004ff0a7e24 */ /* 0x000fe4000f8e00ff */
[----:B------:R-:W-:Y:S07]  /*5610*/  LEPC R20, `(.L_x_79) ;  /* 0x000000001014794e */ /* 0x000fee0000000000 */
[----:B---3-5:R-:W-:Y:S05]  /*5620*/  CALL.ABS.NOINC R14 ;  /* 0x000000000e007343 */ /* 0x028fea0003c00000 */
.L_x_79:
[----:B------:R-:W1:Y:S01]  /*5630*/  LDCU.64 UR8, c[0x4][0x80] ;  /* 0x01001000ff0877ac */ /* 0x000e620008000a00 */
[----:B------:R-:W2:Y:S01]  /*5640*/  LDC.64 R16, c[0x4][R16] ;  /* 0x0100000010107b82 */ /* 0x000ea20000000a00 */
[----:B------:R-:W-:Y:S02]  /*5650*/  HFMA2 R12, -RZ, RZ, 0, 5.9604644775390625e-08 ;  /* 0x00000001ff0c7431 */ /* 0x000fe400000001ff */
[----:B------:R-:W-:Y:S02]  /*5660*/  IMAD.MOV.U32 R8, RZ, RZ, 0x70 ;  /* 0x00000070ff087424 */ /* 0x000fe400078e00ff */
[----:B------:R-:W-:Y:S01]  /*5670*/  IMAD.MOV.U32 R13, RZ, RZ, RZ ;  /* 0x000000ffff0d7224 */ /* 0x000fe200078e00ff */
[----:B------:R-:W3:Y:S01]  /*5680*/  LDCU.64 UR6, c[0x4][0x88] ;  /* 0x01001100ff0677ac */ /* 0x000ee20008000a00 */
[----:B------:R-:W4:Y:S01]  /*5690*/  LDCU.64 UR4, c[0x4][0x8] ;  /* 0x01000100ff0477ac */ /* 0x000f220008000a00 */
[----:B-1----:R-:W-:Y:S02]  /*56a0*/  MOV R4, UR8 ;  /* 0x0000000800047c02 */ /* 0x002fe40008000f00 */
[----:B------:R-:W-:Y:S02]  /*56b0*/  MOV R5, UR9 ;  /* 0x0000000900057c02 */ /* 0x000fe40008000f00 */
[----:B---3--:R-:W-:Y:S01]  /*56c0*/  MOV R7, UR7 ;  /* 0x0000000700077c02 */ /* 0x008fe20008000f00 */
[----:B------:R-:W-:Y:S01]  /*56d0*/  IMAD.U32 R6, RZ, RZ, UR6 ;  /* 0x00000006ff067e24 */ /* 0x000fe2000f8e00ff */
[----:B----4-:R-:W-:Y:S01]  /*56e0*/  MOV R11, UR5 ;  /* 0x00000005000b7c02 */ /* 0x010fe20008000f00 */
[----:B------:R-:W-:Y:S02]  /*56f0*/  IMAD.U32 R10, RZ, RZ, UR4 ;  /* 0x00000004ff0a7e24 */ /* 0x000fe4000f8e00ff */
[----:B------:R-:W-:Y:S07]  /*5700*/  LEPC R20, `(.L_x_78) ;  /* 0x000000001014794e */ /* 0x000fee0000000000 */
[----:B--2---:R-:W-:Y:S05]  /*5710*/  CALL.ABS.NOINC R16 ;  /* 0x0000000010007343 */ /* 0x004fea0003c00000 */
.L_x_78:
[----:B------:R-:W-:Y:S02]  /*5720*/  R2UR UR4, R236 ;  /* 0x00000000ec0472ca */ /* 0x000fe400000e0000 */
[----:B------:R-:W-:Y:S02]  /*5730*/  ISETP.NE.U32.AND P3, PT, R232, RZ, PT ;  /* 0x000000ffe800720c */ /* 0x000fe40003f65070 */
[----:B------:R-:W-:Y:S02]  /*5740*/  ISETP.NE.U32.AND P4, PT, R228, RZ, PT ;  /* 0x000000ffe400720c */ /* 0x000fe40003f85070 */
[----:B------:R-:W-:Y:S02]  /*5750*/  ISETP.NE.AND.EX P3, PT, R233, RZ, PT, P3 ;  /* 0x000000ffe900720c */ /* 0x000fe40003f65330 */
[----:B------:R-:W-:Y:S02]  /*5760*/  PLOP3.LUT P1, PT, PT, PT, PT, 0x8, 0x80 ;  /* 0x000000000080781c */ /* 0x000fe40003f2e170 */
[----:B------:R-:W-:Y:S03]  /*5770*/  ISETP.NE.AND.EX P4, PT, R229, RZ, PT, P4 ;  /* 0x000000ffe500720c */ /* 0x000fe60003f85340 */
[----:B------:R-:W-:Y:S06]  /*5780*/  UISETP.NE.AND UP1, UPT, UR4, URZ, UPT ;  /* 0x000000ff0400728c */ /* 0x000fec000bf25270 */
[----:B------:R-:W-:Y:S05]  /*5790*/  PLOP3.LUT P0, PT, PT, PT, UP1, 0x80, 0x8 ;  /* 0x000000000008781c */ /* 0x000fea0003f0f018 */
[----:B------:R-:W1:Y:S08]  /*57a0*/  @UP1 LDCU.64 UR4, c[0x0][0x888] ;  /* 0x00011100ff0417ac */ /* 0x000e700008000a00 */
[----:B------:R-:W-:Y:S01]  /*57b0*/  @P0 PLOP3.LUT P1, PT, P3, PT, PT, 0x80, 0x8 ;  /* 0x000000000008081c */ /* 0x000fe20001f2f070 */
[----:B-1----:R-:W-:Y:S04]  /*57c0*/  @UP1 UISETP.NE.U32.AND UP0, UPT, UR4, URZ, UPT ;  /* 0x000000ff0400128c */ /* 0x002fe8000bf05070 */
[----:B------:R-:W-:Y:S04]  /*57d0*/  @UP1 UISETP.NE.AND.EX UP0, UPT, UR5, URZ, UPT, UP0 ;  /* 0x000000ff0500128c */ /* 0x000fe8000bf05300 */
[----:B------:R-:W-:Y:S01]  /*57e0*/  @UP1 USEL UR4, URZ, 0xffffffff, UP0 ;  /* 0xffffffffff041887 */ /* 0x000fe20008000000 */
[----:B------:R-:W-:Y:S11]  /*57f0*/  @!P3 BRA `(.L_x_80) ;  /* 0x000000000030b947 */ /* 0x000ff60003800000 */
[----:B------:R-:W-:Y:S01]  /*5800*/  ISETP.NE.U32.AND P2, PT, R230, RZ, PT ;  /* 0x000000ffe600720c */ /* 0x000fe20003f45070 */
[----:B------:R-:W1:Y:S01]  /*5810*/  LDCU.64 UR6, c[0x0][0x358] ;  /* 0x00006b00ff0677ac */ /* 0x000e620008000a00 */
[----:B------:R-:W-:Y:S02]  /*5820*/  IMAD.MOV.U32 R234, RZ, RZ, 0x1 ;  /* 0x00000001ffea7424 */ /* 0x000fe400078e00ff */
[----:B------:R-:W-:Y:S11]  /*5830*/  ISETP.NE.AND.EX P2, PT, R231, RZ, PT, P2 ;  /* 0x000000ffe700720c */ /* 0x000ff60003f45320 */
[----:B------:R-:W-:Y:S02]  /*5840*/  @!UPT UIADD3 URZ, UPT, UPT, URZ, URZ, URZ ;  /* 0x000000fffffff290 */ /* 0x000fe4000fffe0ff */
[----:B------:R-:W2:Y:S01]  /*5850*/  @P2 LDC.64 R4, c[0x0][0x888] ;  /* 0x00022200ff042b82 */ /* 0x000ea20000000a00 */
[----:B------:R-:W-:Y:S04]  /*5860*/  @P2 IMAD R0, R232, UR36, RZ ;  /* 0x00000024e8002c24 */ /* 0x000fe8000f8e02ff */
[----:B--2---:R-:W-:Y:S04]  /*5870*/  @P2 IMAD.WIDE R4, R0, 0x4, R4 ;  /* 0x0000000400042825 */ /* 0x004fe800078e0204 */
[----:B------:R-:W-:Y:S01]  /*5880*/  HFMA2 R0, -RZ, RZ, 0, 5.9604644775390625e-08 ;  /* 0x00000001ff007431 */ /* 0x000fe200000001ff */
[----:B-1---5:R1:W5:Y:S04]  /*5890*/  @P2 LDG.E R121, desc[UR6][R4.64] ;  /* 0x0000000604792981 */ /* 0x022368000c1e1900 */
[----:B------:R-:W-:Y:S01]  /*58a0*/  @!P2 PRMT R234, R0, 0x7610, R234 ;  /* 0x0000761000eaa816 */ /* 0x000fe200000000ea */
[----:B-1----:R-:W2:Y:S06]  /*58b0*/  @!P2 LDC R121, c[0x0][0x880] ;  /* 0x00022000ff79ab82 */ /* 0x002eac0000000800 */
.L_x_80:
[----:B------:R-:W-:Y:S05]  /*58c0*/  @!P4 BRA `(.L_x_81) ;  /* 0x000000000028c947 */ /* 0x000fea0003800000 */
[----:B------:R-:W1:Y:S01]  /*58d0*/  LDC.64 R4, c[0x0][0x8a8] ;  /* 0x00022a00ff047b82 */ /* 0x000e620000000a00 */
[----:B------:R-:W3:Y:S01]  /*58e0*/  LDCU.64 UR6, c[0x0][0x358] ;  /* 0x00006b00ff0677ac */ /* 0x000ee20008000a00 */
[----:B-1----:R-:W-:Y:S04]  /*58f0*/  ISETP.NE.U32.AND P2, PT, R4, RZ, PT ;  /* 0x000000ff0400720c */ /* 0x002fe80003f45070 */
[----:B------:R-:W-:Y:S11]  /*5900*/  ISETP.NE.AND.EX P2, PT, R5, RZ, PT, P2 ;  /* 0x000000ff0500720c */ /* 0x000ff60003f45320 */
[----:B------:R-:W-:Y:S02]  /*5910*/  @!UPT UIADD3 URZ, UPT, UPT, URZ, URZ, URZ ;  /* 0x000000fffffff290 */ /* 0x000fe4000fffe0ff */
[----:B------:R-:W1:Y:S01]  /*5920*/  @P2 LDC.64 R4, c[0x0][0x8a8] ;  /* 0x00022a00ff042b82 */ /* 0x000e620000000a00 */
[----:B------:R-:W-:Y:S04]  /*5930*/  @P2 IMAD R0, R228, UR36, RZ ;  /* 0x00000024e4002c24 */ /* 0x000fe8000f8e02ff */
[----:B-1----:R-:W-:Y:S05]  /*5940*/  @P2 IMAD.WIDE R4, R0, 0x4, R4 ;  /* 0x0000000400042825 */ /* 0x002fea00078e0204 */
[----:B---3-5:R1:W5:Y:S02]  /*5950*/  @P2 LDG.E R120, desc[UR6][R4.64] ;  /* 0x0000000604782981 */ /* 0x028364000c1e1900 */
[----:B-1----:R-:W3:Y:S02]  /*5960*/  @!P2 LDC R120, c[0x0][0x8a0] ;  /* 0x00022800ff78ab82 */ /* 0x002ee40000000800 */
.L_x_81:
[----:B--2--5:R-:W-:Y:S01]  /*5970*/  @P0 FSETP.NEU.AND P4, PT, R121, RZ, PT ;  /* 0x000000ff7900020b */ /* 0x024fe20003f8d000 */
[----:B------:R-:W-:Y:S01]  /*5980*/  IMAD.U32 R0, RZ, RZ, UR4 ;  /* 0x00000004ff007e24 */ /* 0x000fe2000f8e00ff */
[----:B------:R-:W-:Y:S01]  /*5990*/  @P0 LOP3.LUT P2, RZ, R234, 0xff, RZ, 0xc0, !PT ;  /* 0x000000ffeaff0812 */ /* 0x000fe2000784c0ff */
[----:B------:R-:W-:Y:S01]  /*59a0*/  IMAD.U32 R17, RZ, RZ, UR39 ;  /* 0x00000027ff117e24 */ /* 0x000fe2000f8e00ff */
[----:B------:R-:W-:Y:S01]  /*59b0*/  @P0 SEL R3, RZ, 0xffffffff, P4 ;  /* 0xffffffffff030807 */ /* 0x000fe20002000000 */
[----:B------:R-:W-:Y:S01]  /*59c0*/  BSSY B1, `(.L_x_82) ;  /* 0x000007e000017945 */ /* 0x000fe20003800000 */
[----:B------:R-:W-:Y:S02]  /*59d0*/  PLOP3.LUT P5, PT, PT, PT, PT, 0x8, 0x80 ;  /* 0x000000000080781c */ /* 0x000fe40003fae170 */
[----:B------:R-:W-:Y:S02]  /*59e0*/  CS2R R226, SRZ ;  /* 0x0000000000e27805 */ /* 0x000fe4000001ff00 */
[----:B------:R-:W-:Y:S01]  /*59f0*/  @P1 SEL R3, R0, R3, !P2 ;  /* 0x0000000300031207 */ /* 0x000fe20005000000 */
[----:B------:R-:W-:Y:S01]  /*5a00*/  IMAD.U32 R0, RZ, RZ, UR45 ;  /* 0x0000002dff007e24 */ /* 0x000fe2000f8e00ff */
[----:B------:R-:W-:Y:S02]  /*5a10*/  LEA R17, R17, UR44, 0x3 ;  /* 0x0000002c11117c11 */ /* 0x000fe4000f8e18ff */
[----:B------:R-:W-:Y:S02]  /*5a20*/  CS2R R224, SRZ ;  /* 0x0000000000e07805 */ /* 0x000fe4000001ff00 */
[----:B------:R-:W-:Y:S02]  /*5a30*/  @P0 LOP3.LUT R3, R3, 0x1, RZ, 0xc0, !PT ;  /* 0x0000000103030812 */ /* 0x000fe400078ec0ff */
[----:B------:R-:W-:Y:S02]  /*5a40*/  CS2R R218, SRZ ;  /* 0x0000000000da7805 */ /* 0x000fe4000001ff00 */
[----:B------:R-:W-:Y:S02]  /*5a50*/  LEA R0, R0, UR44, 0x3 ;  /* 0x0000002c00007c11 */ /* 0x000fe4000f8e18ff */
[----:B------:R-:W-:Y:S02]  /*5a60*/  CS2R R216, SRZ ;  /* 0x0000000000d87805 */ /* 0x000fe4000001ff00 */
[----:B------:R-:W-:Y:S01]  /*5a70*/  ISETP.NE.U32.OR P6, PT, R3, 0x1, !P0 ;  /* 0x000000010300780c */ /* 0x000fe200047c5470 */
[----:B------:R-:W-:Y:S01]  /*5a80*/  IMAD.U32 R3, RZ, RZ, UR53 ;  /* 0x00000035ff037e24 */ /* 0x000fe2000f8e00ff */
[----:B------:R-:W-:Y:S02]  /*5a90*/  CS2R R210, SRZ ;  /* 0x0000000000d27805 */ /* 0x000fe4000001ff00 */
[----:B------:R-:W-:Y:S02]  /*5aa0*/  CS2R R208, SRZ ;  /* 0x0000000000d07805 */ /* 0x000fe4000001ff00 */
[----:B------:R-:W-:Y:S02]  /*5ab0*/  P2R R237, PR, RZ, 0x40 ;  /* 0x00000040ffed7803 */ /* 0x000fe40000000000 */
[----:B------:R-:W-:Y:S02]  /*5ac0*/  CS2R R202, SRZ ;  /* 0x0000000000ca7805 */ /* 0x000fe4000001ff00 */
[----:B------:R-:W-:Y:S02]  /*5ad0*/  LOP3.LUT R3, R3, 0x1, RZ, 0x3c, !PT ;  /* 0x0000000103037812 */ /* 0x000fe400078e3cff */
[----:B------:R-:W-:Y:S02]  /*5ae0*/  CS2R R200, SRZ ;  /* 0x0000000000c87805 */ /* 0x000fe4000001ff00 */
[----:B------:R-:W-:Y:S02]  /*5af0*/  CS2R R194, SRZ ;  /* 0x0000000000c27805 */ /* 0x000fe4000001ff00 */
[----:B------:R-:W-:Y:S02]  /*5b00*/  CS2R R192, SRZ ;  /* 0x0000000000c07805 */ /* 0x000fe4000001ff00 */
[----:B------:R-:W-:Y:S02]  /*5b10*/  CS2R R186, SRZ ;  /* 0x0000000000ba7805 */ /* 0x000fe4000001ff00 */
[----:B------:R-:W-:Y:S02]  /*5b20*/  CS2R R184, SRZ ;  /* 0x0000000000b87805 */ /* 0x000fe4000001ff00 */
[----:B------:R-:W-:Y:S02]  /*5b30*/  CS2R R178, SRZ ;  /* 0x0000000000b27805 */ /* 0x000fe4000001ff00 */
[----:B------:R-:W-:Y:S02]  /*5b40*/  @P6 SHF.L.U32 R4, R3, 0x1f, RZ ;  /* 0x0000001f03046819 */ /* 0x000fe400000006ff */
[----:B------:R-:W-:Y:S02]  /*5b50*/  CS2R R176, SRZ ;  /* 0x0000000000b07805 */ /* 0x000fe4000001ff00 */
[----:B------:R-:W-:Y:S02]  /*5b60*/  CS2R R170, SRZ ;  /* 0x0000000000aa7805 */ /* 0x000fe4000001ff00 */
[----:B------:R-:W-:Y:S01]  /*5b70*/  CS2R R168, SRZ ;  /* 0x0000000000a87805 */ /* 0x000fe2000001ff00 */
[----:B------:R1:W2:Y:S01]  /*5b80*/  @P6 SYNCS.PHASECHK.TRANS64.TRYWAIT P0, [R0+URZ+0x20], R4 ;  /* 0x00002004000065a7 */ /* 0x0002a200080011ff */
[----:B------:R-:W-:Y:S02]  /*5b90*/  CS2R R162, SRZ ;  /* 0x0000000000a27805 */ /* 0x000fe4000001ff00 */
        /* <DEDUP_REMOVED lines=10> */
[----:B------:R-:W-:Y:S01]  /*5c40*/  CS2R R128, SRZ ;  /* 0x0000000000807805 */ /* 0x000fe2000001ff00 */
[----:B-1----:R-:W-:Y:S05]  /*5c50*/  IMAD.U32 R4, RZ, RZ, UR52 ;  /* 0x00000034ff047e24 */ /* 0x002fea000f8e00ff */
[----:B------:R-:W-:Y:S04]  /*5c60*/  SHF.L.U32 R4, R4, 0x1f, RZ ;  /* 0x0000001f04047819 */ /* 0x000fe800000006ff */
[----:B------:R1:W4:Y:S01]  /*5c70*/  SYNCS.PHASECHK.TRANS64.TRYWAIT P4, [R17+URZ+0x70], R4 ;  /* 0x00007004110075a7 */ /* 0x00032200080811ff */
[----:B--2---:R-:W-:Y:S01]  /*5c80*/  @P6 PLOP3.LUT P5, PT, P0, PT, PT, 0x8, 0x80 ;  /* 0x000000000080681c */ /* 0x004fe200007ae170 */
[----:B------:R-:W-:Y:S01]  /*5c90*/  @!UPT UIADD3 URZ, UPT, UPT, URZ, URZ, URZ ;  /* 0x000000fffffff290 */ /* 0x000fe2000fffe0ff */
[----:B-1----:R-:W-:Y:S11]  /*5ca0*/  @!P6 BRA `(.L_x_83) ;  /* 0x00000004003ce947 */ /* 0x002ff60003800000 */
[----:B------:R-:W-:Y:S01]  /*5cb0*/  ISETP.NE.U32.AND P0, PT, RZ, UR62, PT ;  /* 0x0000003eff007c0c */ /* 0x000fe2000bf05070 */
[----:B------:R-:W-:Y:S01]  /*5cc0*/  BSSY B0, `(.L_x_84) ;  /* 0x000001a000007945 */ /* 0x000fe20003800000 */
[----:B------:R-:W-:Y:S02]  /*5cd0*/  FSETP.NEU.AND P2, PT, R121, RZ, PT ;  /* 0x000000ff7900720b */ /* 0x000fe40003f4d000 */
[----:B------:R-:W-:Y:S02]  /*5ce0*/  ISETP.NE.AND.EX P0, PT, RZ, UR63, PT, P0 ;  /* 0x0000003fff007c0c */ /* 0x000fe4000bf05300 */
[----:B------:R-:W-:Y:S02]  /*5cf0*/  LOP3.LUT P1, RZ, R234, 0xff, RZ, 0xc0, !PT ;  /* 0x000000ffeaff7812 */ /* 0x000fe4000782c0ff */
[----:B------:R-:W-:Y:S02]  /*5d00*/  SEL R5, RZ, 0xffffffff, P2 ;  /* 0xffffffffff057807 */ /* 0x000fe40001000000 */
[----:B------:R-:W-:Y:S04]  /*5d10*/  SEL R6, RZ, 0xffffffff, P0 ;  /* 0xffffffffff067807 */ /* 0x000fe80000000000 */
[----:B------:R-:W-:Y:S04]  /*5d20*/  @P3 SEL R5, R6, R5, !P1 ;  /* 0x0000000506053207 */ /* 0x000fe80004800000 */
[----:B------:R-:W-:Y:S04]  /*5d30*/  LOP3.LUT R5, R5, 0x1, RZ, 0xc0, !PT ;  /* 0x0000000105057812 */ /* 0x000fe800078ec0ff */
[----:B------:R-:W-:Y:S11]  /*5d40*/  ISETP.NE.U32.AND P0, PT, R5, 0x1, PT ;  /* 0x000000010500780c */ /* 0x000ff60003f05070 */
[----:B------:R-:W-:Y:S02]  /*5d50*/  @!UPT UIADD3 URZ, UPT, UPT, URZ, URZ, URZ ;  /* 0x000000fffffff290 */ /* 0x000fe4000fffe0ff */
[----:B------:R-:W-:Y:S01]  /*5d60*/  @P0 SHF.R.U32.HI R6, RZ, 0x1, R238 ;  /* 0x00000001ff060819 */ /* 0x000fe200000116ee */
[C---:B------:R-:W-:Y:S02]  /*5d70*/  @P0 IMAD.SHL.U32 R8, R238.reuse, 0x10, RZ ;  /* 0x00000010ee080824 */ /* 0x040fe400078e00ff */
[C---:B------:R-:W-:Y:S02]  /*5d80*/  @P0 IMAD.SHL.U32 R9, R238.reuse, 0x20, RZ ;  /* 0x00000020ee090824 */ /* 0x040fe400078e00ff */
[----:B------:R-:W-:Y:S01]  /*5d90*/  @P0 IMAD.SHL.U32 R5, R238, 0x4, RZ ;  /* 0x00000004ee050824 */ /* 0x000fe200078e00ff */
[----:B------:R-:W-:Y:S02]  /*5da0*/  @P0 LOP3.LUT R8, R8, 0x600, RZ, 0xc0, !PT ;  /* 0x0000060008080812 */ /* 0x000fe400078ec0ff */
[----:B------:R-:W-:Y:S02]  /*5db0*/  @P0 LOP3.LUT R7, R9, 0xc0, RZ, 0xc0, !PT ;  /* 0x000000c009070812 */ /* 0x000fe400078ec0ff */
[--C-:B------:R-:W-:Y:S02]  /*5dc0*/  @P0 LOP3.LUT R8, R8, 0x20, R9.reuse, 0xf8, !PT ;  /* 0x0000002008080812 */ /* 0x100fe400078ef809 */
[----:B------:R-:W-:Y:S02]  /*5dd0*/  @P0 LOP3.LUT R6, R7, 0x8, R6, 0xf8, !PT ;  /* 0x0000000807060812 */ /* 0x000fe400078ef806 */
[----:B------:R-:W-:Y:S02]  /*5de0*/  @P0 LOP3.LUT R8, R8, 0x100, R9, 0xf8, !PT ;  /* 0x0000010008080812 */ /* 0x000fe400078ef809 */
[----:B------:R-:W-:Y:S01]  /*5df0*/  @P0 LOP3.LUT R5, R6, 0x18, R5, 0x78, !PT ;  /* 0x0000001806050812 */ /* 0x000fe200078e7805 */
[----:B------:R-:W-:Y:S03]  /*5e00*/  IMAD.U32 R6, RZ, RZ, UR45 ;  /* 0x0000002dff067e24 */ /* 0x000fe6000f8e00ff */
[----:B------:R-:W-:Y:S01]  /*5e10*/  @P0 LOP3.LUT R5, R8, R5, RZ, 0xfc, !PT ;  /* 0x0000000508050212 */ /* 0x000fe200078efcff */
[----:B------:R-:W-:Y:S06]  /*5e20*/  @!P5 BRA `(.L_x_85) ;  /* 0x00000000000cd947 */ /* 0x000fec0003800000 */
[----:B------:R-:W-:Y:S04]  /*5e30*/  SHF.L.U32 R3, R3, 0x1f, RZ ;  /* 0x0000001f03037819 */ /* 0x000fe800000006ff */
[----:B------:R-:W1:Y:S02]  /*5e40*/  SYNCS.PHASECHK.TRANS64.TRYWAIT P1, [R0+URZ+0x20], R3 ;  /* 0x00002003000075a7 */ /* 0x000e6400080211ff */
[----:B-1----:R-:W-:Y:S05]  /*5e50*/  @!P1 BRA `(.L_x_86) ;  /* 0x0000003400e09947 */ /* 0x002fea0003800000 */
.L_x_85:
[----:B------:R-:W-:Y:S05]  /*5e60*/  BSYNC B0 ;  /* 0x0000000000007941 */ /* 0x000fea0003800000 */
.L_x_84:
[----:B------:R-:W-:Y:S01]  /*5e70*/  @P0 LOP3.LUT P2, RZ, R238, 0x4, RZ, 0xc0, !PT ;  /* 0x00000004eeff0812 */ /* 0x000fe2000784c0ff */
[----:B------:R-:W-:Y:S01]  /*5e80*/  @P0 IMAD R5, R6, 0x3800, R5 ;  /* 0x0000380006050824 */ /* 0x000fe200078e0205 */
[----:B------:R-:W-:Y:S02]  /*5e90*/  PLOP3.LUT P1, PT, PT, PT, PT, 0x8, 0x80 ;  /* 0x000000000080781c */ /* 0x000fe40003f2e170 */
[----:B------:R-:W-:Y:S02]  /*5ea0*/  CS2R R130, SRZ ;  /* 0x0000000000827805 */ /* 0x000fe4000001ff00 */
[----:B------:R-:W-:Y:S02]  /*5eb0*/  @P0 PLOP3.LUT P1, PT, P2, PT, PT, 0x80, 0x8 ;  /* 0x000000000008081c */ /* 0x000fe4000172f070 */
[----:B------:R-:W-:Y:S02]  /*5ec0*/  CS2R R128, SRZ ;  /* 0x0000000000807805 */ /* 0x000fe4000001ff00 */
[----:B------:R-:W-:Y:S02]  /*5ed0*/  @P0 LEA R5, R5, UR44, 0x1 ;  /* 0x0000002c05050c11 */ /* 0x000fe4000f8e08ff */
        /* <DEDUP_REMOVED lines=24> */
[----:B------:R-:W-:Y:S01]  /*6060*/  IMAD.MOV.U32 R226, RZ, RZ, RZ ;  /* 0x000000ffffe27224 */ /* 0x000fe200078e00ff */
[----:B------:R-:W-:Y:S01]  /*6070*/  CS2R R224, SRZ ;  /* 0x0000000000e07805 */ /* 0x000fe2000001ff00 */
[----:B------:R-:W-:Y:S05]  /*6080*/  @P0 WARPSYNC.ALL ;  /* 0x0000000000000948 */ /* 0x000fea0003800000 */
[----:B------:R2:W2:Y:S01]  /*6090*/  @P0 LDSM.16.M88.4 R128, [R5+0x200] ;  /* 0x000200000580083b */ /* 0x0004a20000000200 */
[C---:B-1----:R-:W-:Y:S02]  /*60a0*/  @P0 VIADD R3, R5.reuse, 0x200 ;  /* 0x0000020005030836 */ /* 0x042fe40000000000 */
[----:B------:R-:W-:Y:S01]  /*60b0*/  @P0 VIADD R0, R5, 0x220 ;  /* 0x0000022005000836 */ /* 0x000fe20000000000 */
[----:B------:R1:W1:Y:S01]  /*60c0*/  @P0 LDSM.16.M88.4 R136, [R5+0x1200] ;  /* 0x001200000588083b */ /* 0x0002620000000200 */
[----:B------:R-:W-:Y:S03]  /*60d0*/  @P1 VIADD R0, R3, 0xffffffe0 ;  /* 0xffffffe003001836 */ /* 0x000fe60000000000 */
[----:B------:R1:W1:Y:S04]  /*60e0*/  @P0 LDSM.16.M88.4 R152, [R5+0x2200] ;  /* 0x002200000598083b */ /* 0x0002680000000200 */
[----:B------:R1:W1:Y:S04]  /*60f0*/  @P0 LDSM.16.M88.4 R168, [R5+0x3200] ;  /* 0x0032000005a8083b */ /* 0x0002680000000200 */
[----:B------:R1:W1:Y:S04]  /*6100*/  @P0 LDSM.16.M88.4 R184, [R5+0x4200] ;  /* 0x0042000005b8083b */ /* 0x0002680000000200 */
[----:B------:R1:W1:Y:S04]  /*6110*/  @P0 LDSM.16.M88.4 R200, [R5+0x5200] ;  /* 0x0052000005c8083b */ /* 0x0002680000000200 */
[----:B------:R1:W1:Y:S04]  /*6120*/  @P0 LDSM.16.M88.4 R216, [R5+0x6200] ;  /* 0x0062000005d8083b */ /* 0x0002680000000200 */
[----:B------:R1:W1:Y:S04]  /*6130*/  @P0 LDSM.16.M88.4 R132, [R0] ;  /* 0x000000000084083b */ /* 0x0002680000000200 */
[----:B------:R1:W1:Y:S04]  /*6140*/  @P0 LDSM.16.M88.4 R144, [R0+0x1000] ;  /* 0x001000000090083b */ /* 0x0002680000000200 */
[----:B------:R1:W1:Y:S04]  /*6150*/  @P0 LDSM.16.M88.4 R160, [R0+0x2000] ;  /* 0x0020000000a0083b */ /* 0x0002680000000200 */
[----:B------:R1:W1:Y:S04]  /*6160*/  @P0 LDSM.16.M88.4 R176, [R0+0x3000] ;  /* 0x0030000000b0083b */ /* 0x0002680000000200 */
[----:B------:R1:W1:Y:S04]  /*6170*/  @P0 LDSM.16.M88.4 R192, [R0+0x4000] ;  /* 0x0040000000c0083b */ /* 0x0002680000000200 */
[----:B------:R1:W1:Y:S04]  /*6180*/  @P0 LDSM.16.M88.4 R208, [R0+0x5000] ;  /* 0x0050000000d0083b */ /* 0x0002680000000200 */
[----:B--2---:R1:W1:Y:S02]  /*6190*/  @P0 LDSM.16.M88.4 R224, [R0+0x6000] ;  /* 0x0060000000e0083b */ /* 0x0042640000000200 */
.L_x_83:
[----:B------:R-:W-:Y:S05]  /*61a0*/  BSYNC B1 ;  /* 0x0000000000017941 */ /* 0x000fea0003800000 */
.L_x_82:
[----:B----4-:R-:W-:Y:S05]  /*61b0*/  @P4 BRA `(.L_x_87) ;  /* 0x0000000000084947 */ /* 0x010fea0003800000 */
[----:B------:R-:W2:Y:S02]  /*61c0*/  SYNCS.PHASECHK.TRANS64.TRYWAIT P0, [R17+URZ+0x70], R4 ;  /* 0x00007004110075a7 */ /* 0x000ea400080011ff */
[----:B--2---:R-:W-:Y:S05]  /*61d0*/  @!P0 BRA `(.L_x_88) ;  /* 0x0000003400148947 */ /* 0x004fea0003800000 */
.L_x_87:
[----:B------:R-:W-:Y:S04]  /*61e0*/  ULEA.HI UR4, UR39, UR39, URZ, 0x1 ;  /* 0x0000002727047291 */ /* 0x000fe8000f8f08ff */
[----:B------:R-:W-:Y:S02]  /*61f0*/  USHF.R.U32.HI UR5, URZ, 0x1, UR4 ;  /* 0x00000001ff057899 */ /* 0x000fe40008011604 */
[----:B------:R-:W-:Y:S04]  /*6200*/  ULOP3.LUT UR4, UR4, 0xffe, URZ, 0xc0, !UPT ;  /* 0x00000ffe04047892 */ /* 0x000fe8000f8ec0ff */
[----:B------:R-:W-:Y:S01]  /*6210*/  UIADD3 UR4, UPT, UPT, -UR4, UR39, URZ ;  /* 0x0000002704047290 */ /* 0x000fe2000fffe1ff */
[----:B------:R-:W-:Y:S04]  /*6220*/  IMAD.U32 R3, RZ, RZ, UR5 ;  /* 0x00000005ff037e24 */ /* 0x000fe8000f8e00ff */
[----:B------:R-:W-:Y:S01]  /*6230*/  IMAD R3, R3, 0xe0, R2 ;  /* 0x000000e003037824 */ /* 0x000fe200078e0202 */
[----:B-1----:R-:W-:Y:S05]  /*6240*/  MOV R0, UR4 ;  /* 0x0000000400007c02 */ /* 0x002fea0008000f00 */
[----:B------:R-:W-:Y:S05]  /*6250*/  IMAD R16, R0, 0x100000, R3 ;  /* 0x0010000000107824 */ /* 0x000fea00078e0203 */
[----:B------:R-:W-:Y:S04]  /*6260*/  SHF.R.U32.HI R0, RZ, 0x15, R16 ;  /* 0x00000015ff007819 */ /* 0x000fe80000011610 */
[----:B------:R-:W-:Y:S11]  /*6270*/  LOP3.LUT P0, RZ, R0, 0x3, R235, 0x48, !PT ;  /* 0x0000000300ff7812 */ /* 0x000ff600078048eb */
[----:B------:R-:W-:Y:S02]  /*6280*/  @!UPT UIADD3 URZ, UPT, UPT, URZ, URZ, URZ ;  /* 0x000000fffffff290 */ /* 0x000fe4000fffe0ff */
[----:B------:R-:W-:Y:S05]  /*6290*/  @!P0 BRA `(.L_x_89) ;  /* 0x0000000000408947 */ /* 0x000fea0003800000 */
[----:B------:R-:W1:Y:S01]  /*62a0*/  LDCU.64 UR8, c[0x4][0x70] ;  /* 0x01000e00ff0877ac */ /* 0x000e620008000a00 */
[----:B------:R-:W-:Y:S01]  /*62b0*/  MOV R15, 0x0 ;  /* 0x00000000000f7802 */ /* 0x000fe20000000f00 */
[----:B------:R-:W-:Y:S02]  /*62c0*/  HFMA2 R12, -RZ, RZ, 0, 5.9604644775390625e-08 ;  /* 0x00000001ff0c7431 */ /* 0x000fe400000001ff */
[----:B------:R-:W-:Y:S02]  /*62d0*/  IMAD.MOV.U32 R8, RZ, RZ, 0x192 ;  /* 0x00000192ff087424 */ /* 0x000fe400078e00ff */
[----:B------:R-:W-:Y:S01]  /*62e0*/  IMAD.MOV.U32 R13, RZ, RZ, RZ ;  /* 0x000000ffff0d7224 */ /* 0x000fe200078e00ff */
[----:B------:R-:W4:Y:S01]  /*62f0*/  LDCU.64 UR6, c[0x4][0x78] ;  /* 0x01000f00ff0677ac */ /* 0x000f220008000a00 */
[----:B------:R-:W3:Y:S01]  /*6300*/  LDC.64 R14, c[0x4][R15] ;  /* 0x010000000f0e7b82 */ /* 0x000ee20000000a00 */
[----:B------:R-:W5:Y:S01]  /*6310*/  LDCU.64 UR4, c[0x4][0x10] ;  /* 0x01000200ff0477ac */ /* 0x000f620008000a00 */
[----:B-1----:R-:W-:Y:S01]  /*6320*/  MOV R5, UR9 ;  /* 0x0000000900057c02 */ /* 0x002fe20008000f00 */
[----:B--2---:R-:W-:Y:S01]  /*6330*/  IMAD.U32 R4, RZ, RZ, UR8 ;  /* 0x00000008ff047e24 */ /* 0x004fe2000f8e00ff */
[----:B----4-:R-:W-:Y:S01]  /*6340*/  MOV R7, UR7 ;  /* 0x0000000700077c02 */ /* 0x010fe20008000f00 */
[----:B------:R-:W-:Y:S01]  /*6350*/  IMAD.U32 R6, RZ, RZ, UR6 ;  /* 0x00000006ff067e24 */ /* 0x000fe2000f8e00ff */
[----:B-----5:R-:W-:Y:S01]  /*6360*/  MOV R11, UR5 ;  /* 0x00000005000b7c02 */ /* 0x020fe20008000f00 */
[----:B------:R-:W-:Y:S02]  /*6370*/  IMAD.U32 R10, RZ, RZ, UR4 ;  /* 0x00000004ff0a7e24 */ /* 0x000fe4000f8e00ff */
[----:B------:R-:W-:Y:S07]  /*6380*/  LEPC R20, `(.L_x_89) ;  /* 0x000000001014794e */ /* 0x000fee0000000000 */
[----:B---3--:R-:W-:Y:S05]  /*6390*/  CALL.ABS.NOINC R14 ;  /* 0x000000000e007343 */ /* 0x008fea0003c00000 */
.L_x_89:
[----:B------:R-:W-:Y:S05]  /*63a0*/  WARPSYNC.ALL ;  /* 0x0000000000007948 */ /* 0x000fea0003800000 */
[C---:B------:R-:W-:Y:S01]  /*63b0*/  R2UR UR4, R16.reuse ;  /* 0x00000000100472ca */ /* 0x040fe200000e0000 */
[----:B------:R-:W-:Y:S05]  /*63c0*/  VIADD R0, R16, 0x20 ;  /* 0x0000002010007836 */ /* 0x000fea0000000000 */
[----:B------:R-:W-:Y:S04]  /*63d0*/  SHF.R.U32.HI R0, RZ, 0x15, R0 ;  /* 0x00000015ff007819 */ /* 0x000fe80000011600 */
[----:B------:R-:W-:Y:S03]  /*63e0*/  LOP3.LUT P0, RZ, R0, 0x3, R235, 0x48, !PT ;  /* 0x0000000300ff7812 */ /* 0x000fe600078048eb */
[----:B------:R-:W1:Y:S10]  /*63f0*/  LDTM.16dp256bit.x4 R104, tmem[UR4] ;  /* 0x00000004006879ee */ /* 0x000e740008120000 */
[----:B-1----:R-:W-:Y:S05]  /*6400*/  @!P0 BRA `(.L_x_90) ;  /* 0x0000000000408947 */ /* 0x002fea0003800000 */
        /* <DEDUP_REMOVED lines=16> */
.L_x_90:
[----:B------:R-:W-:Y:S05]  /*6510*/  WARPSYNC.ALL ;  /* 0x0000000000007948 */ /* 0x000fea0003800000 */
[C---:B------:R-:W-:Y:S01]  /*6520*/  R2UR UR4, R16.reuse ;  /* 0x00000000100472ca */ /* 0x040fe200000e0000 */
[----:B------:R-:W-:Y:S05]  /*6530*/  VIADD R0, R16, 0x40 ;  /* 0x0000004010007836 */ /* 0x000fea0000000000 */
[----:B------:R-:W-:Y:S04]  /*6540*/  SHF.R.U32.HI R0, RZ, 0x15, R0 ;  /* 0x00000015ff007819 */ /* 0x000fe80000011600 */
[----:B------:R-:W-:Y:S03]  /*6550*/  LOP3.LUT P0, RZ, R0, 0x3, R235, 0x48, !PT ;  /* 0x0000000300ff7812 */ /* 0x000fe600078048eb */
[----:B------:R-:W1:Y:S10]  /*6560*/  LDTM.16dp256bit.x4 R88, tmem[UR4+0x20] ;  /* 0x00002004005879ee */ /* 0x000e740008120000 */
        /* <DEDUP_REMOVED lines=17> */
.L_x_91:
        /* <DEDUP_REMOVED lines=23> */
.L_x_92:
        /* <DEDUP_REMOVED lines=23> */
.L_x_93:
        /* <DEDUP_REMOVED lines=23> */
.L_x_94:
        /* <DEDUP_REMOVED lines=23> */
.L_x_95:
[----:B------:R-:W1:Y:S01]  /*6c40*/  S2R R238, SR_TID.X ;  /* 0x0000000000ee7919 */ /* 0x000e620000002100 */
[----:B------:R-:W-:Y:S05]  /*6c50*/  WARPSYNC.ALL ;  /* 0x0000000000007948 */ /* 0x000fea0003800000 */
[----:B-1----:R-:W-:Y:S01]  /*6c60*/  LOP3.LUT P2, R0, R238, 0x60, RZ, 0xc0, !PT ;  /* 0x00000060ee007812 */ /* 0x002fe2000784c0ff */
[----:B------:R-:W-:Y:S01]  /*6c70*/  HADD2.F32 R122, -RZ, R128.H0_H0 ;  /* 0x20000080ff7a7230 */ /* 0x000fe20000004100 */
[----:B------:R-:W-:Y:S01]  /*6c80*/  R2UR UR4, R16 ;  /* 0x00000000100472ca */ /* 0x000fe200000e0000 */
[--C-:B------:R-:W-:Y:S01]  /*6c90*/  HADD2.F32 R124, -RZ, R129.reuse.H0_H0 ;  /* 0x20000081ff7c7230 */ /* 0x100fe20000004100 */
[----:B------:R-:W-:Y:S01]  /*6ca0*/  R2UR UR5, R17 ;  /* 0x00000000110572ca */ /* 0x000fe200000e0000 */
[----:B------:R-:W-:Y:S01]  /*6cb0*/  HADD2.F32 R125, -RZ, R129.H1_H1 ;  /* 0x30000081ff7d7230 */ /* 0x000fe20000004100 */
[----:B------:R-:W-:Y:S01]  /*6cc0*/  SHF.L.U32 R240, R238, 0x5, RZ ;  /* 0x00000005eef07819 */ /* 0x000fe200000006ff */
[--C-:B------:R-:W-:Y:S01]  /*6cd0*/  HADD2.F32 R126, -RZ, R130.reuse.H0_H0 ;  /* 0x20000082ff7e7230 */ /* 0x100fe20000004100 */
[----:B------:R-:W-:Y:S01]  /*6ce0*/  SHF.R.U32.HI R239, RZ, 0x1, R238 ;  /* 0x00000001ffef7819 */ /* 0x000fe200000116ee */
[----:B------:R-:W-:Y:S01]  /*6cf0*/  HADD2.F32 R127, -RZ, R130.H1_H1 ;  /* 0x30000082ff7f7230 */ /* 0x000fe20000004100 */
[----:B--2---:R-:W-:Y:S01]  /*6d00*/  LOP3.LUT R4, R240, 0xc0, RZ, 0xc0, !PT ;  /* 0x000000c0f0047812 */ /* 0x004fe200078ec0ff */
[----:B------:R-:W1:Y:S01]  /*6d10*/  S2UR UR6, SR_CgaCtaId ;  /* 0x00000000000679c3 */ /* 0x000e620000008800 */
[----:B------:R-:W-:Y:S01]  /*6d20*/  LOP3.LUT P0, RZ, R238, 0x4, RZ, 0xc0, !PT ;  /* 0x00000004eeff7812 */ /* 0x000fe2000780c0ff */
[----:B------:R-:W-:Y:S01]  /*6d30*/  HADD2.F32 R123, -RZ, R128.H1_H1 ;  /* 0x30000080ff7b7230 */ /* 0x000fe20000004100 */
[----:B------:R-:W-:Y:S01]  /*6d40*/  LOP3.LUT R239, R4, 0x8, R239, 0xf8, !PT ;  /* 0x0000000804ef7812 */ /* 0x000fe200078ef8ef */
[C---:B---3--:R-:W-:Y:S01]  /*6d50*/  FMUL R3, R120.reuse, R105 ;  /* 0x0000006978037220 */ /* 0x048fe20000400000 */
[----:B------:R-:W2:Y:S01]  /*6d60*/  LDTM.16dp256bit.x4 R4, tmem[UR4+0xc0] ;  /* 0x0000c004000479ee */ /* 0x000ea20008120000 */
[----:B------:R-:W-:Y:S01]  /*6d70*/  NOP ;  /* 0x0000000000007918 */ /* 0x000fe20000000000 */
[----:B------:R-:W-:Y:S01]  /*6d80*/  UIADD3 UR4, UPT, UPT, UR5, 0x90, URZ ;  /* 0x0000009005047890 */ /* 0x000fe2000fffe0ff */
[C---:B------:R-:W-:Y:S01]  /*6d90*/  FMUL R20, R120.reuse, R106 ;  /* 0x0000006a78147220 */ /* 0x040fe20000400000 */
[C---:B------:R-:W-:Y:S01]  /*6da0*/  FMUL R21, R120.reuse, R107 ;  /* 0x0000006b78157220 */ /* 0x040fe20000400000 */
[C---:B------:R-:W-:Y:S01]  /*6db0*/  FMUL R22, R120.reuse, R108 ;  /* 0x0000006c78167220 */ /* 0x040fe20000400000 */
[--C-:B------:R-:W-:Y:S02]  /*6dc0*/  HADD2.F32 R128, -RZ, R131.reuse.H0_H0 ;  /* 0x20000083ff807230 */ /* 0x100fe40000004100 */
[C---:B------:R-:W-:Y:S01]  /*6dd0*/  FMUL R23, R120.reuse, R109 ;  /* 0x0000006d78177220 */ /* 0x040fe20000400000 */
[----:B------:R-:W-:Y:S02]  /*6de0*/  HADD2.F32 R129, -RZ, R131.H1_H1 ;  /* 0x30000083ff817230 */ /* 0x000fe40000004100 */
        /* <DEDUP_REMOVED lines=9> */
[----:B------:R-:W-:Y:S02]  /*6e80*/  HADD2.F32 R117, -RZ, R133.H1_H1 ;  /* 0x30000085ff757230 */ /* 0x000fe40000004100 */
[C---:B------:R-:W-:Y:S01]  /*6e90*/  FMUL R113, R120.reuse, R119 ;  /* 0x0000007778717220 */ /* 0x040fe20000400000 */
[--C-:B------:R-:W-:Y:S02]  /*6ea0*/  HADD2.F32 R118, -RZ, R134.reuse.H0_H0 ;  /* 0x20000086ff767230 */ /* 0x100fe40000004100 */
[C---:B------:R-:W-:Y:S01]  /*6eb0*/  FMUL R88, R120.reuse, R88 ;  /* 0x0000005878587220 */ /* 0x040fe20000400000 */
[----:B------:R-:W-:Y:S02]  /*6ec0*/  HADD2.F32 R119, -RZ, R134.H1_H1 ;  /* 0x30000086ff777230 */ /* 0x000fe40000004100 */
[C---:B------:R-:W-:Y:S01]  /*6ed0*/  FMUL R89, R120.reuse, R89 ;  /* 0x0000005978597220 */ /* 0x040fe20000400000 */
[----:B-1----:R-:W-:Y:S01]  /*6ee0*/  UPRMT UR4, UR6, 0x654, UR4 ;  /* 0x0000065406047896 */ /* 0x002fe20008000004 */
[--C-:B------:R-:W-:Y:S02]  /*6ef0*/  HADD2.F32 R130, -RZ, R135.reuse.H0_H0 ;  /* 0x20000087ff827230 */ /* 0x100fe40000004100 */
[C---:B------:R-:W-:Y:S01]  /*6f00*/  FMUL R90, R120.reuse, R90 ;  /* 0x0000005a785a7220 */ /* 0x040fe20000400000 */
[----:B------:R-:W-:Y:S02]  /*6f10*/  HADD2.F32 R131, -RZ, R135.H1_H1 ;  /* 0x30000087ff837230 */ /* 0x000fe40000004100 */
[C---:B------:R-:W-:Y:S01]  /*6f20*/  FMUL R91, R120.reuse, R91 ;  /* 0x0000005b785b7220 */ /* 0x040fe20000400000 */
[----:B------:R-:W-:Y:S02]  /*6f30*/  HADD2.F32 R132, -RZ, R136.H0_H0 ;  /* 0x20000088ff847230 */ /* 0x000fe40000004100 */
[C---:B------:R-:W-:Y:S01]  /*6f40*/  FMUL R92, R120.reuse, R92 ;  /* 0x0000005c785c7220 */ /* 0x040fe20000400000 */
[--C-:B------:R-:W-:Y:S02]  /*6f50*/  HADD2.F32 R134, -RZ, R137.reuse.H0_H0 ;  /* 0x20000089ff867230 */ /* 0x100fe40000004100 */
[C---:B------:R-:W-:Y:S01]  /*6f60*/  FMUL R93, R120.reuse, R93 ;  /* 0x0000005d785d7220 */ /* 0x040fe20000400000 */
[----:B--2---:R-:W-:Y:S01]  /*6f70*/  SYNCS.ARRIVE.TRANS64.RED.A1T0 RZ, [UR4], RZ ;  /* 0x000000ffffff79a7 */ /* 0x004fe20008100404 */
[----:B------:R-:W-:Y:S02]  /*6f80*/  HADD2.F32 R135, -RZ, R137.H1_H1 ;  /* 0x30000089ff877230 */ /* 0x000fe40000004100 */
[C---:B------:R-:W-:Y:S01]  /*6f90*/  FMUL R94, R120.reuse, R94 ;  /* 0x0000005e785e7220 */ /* 0x040fe20000400000 */
[----:B------:R-:W-:Y:S02]  /*6fa0*/  HADD2.F32 R137, -RZ, R138.H1_H1 ;  /* 0x3000008aff897230 */ /* 0x000fe40000004100 */
[C---:B------:R-:W-:Y:S01]  /*6fb0*/  FMUL R95, R120.reuse, R95 ;  /* 0x0000005f785f7220 */ /* 0x040fe20000400000 */
[--C-:B------:R-:W-:Y:S02]  /*6fc0*/  HADD2.F32 R140, -RZ, R144.reuse.H0_H0 ;  /* 0x20000090ff8c7230 */ /* 0x100fe40000004100 */
        /* <DEDUP_REMOVED lines=50> */
[----:B------:R-:W-:Y:S01]  /*72f0*/  FMUL R57, R120, R57 ;  /* 0x0000003978397220 */ /* 0x000fe20000400000 */
[----:B------:R-:W-:Y:S01]  /*7300*/  ISETP.NE.AND P1, PT, R0, RZ, PT ;  /* 0x000000ff0000720c */ /* 0x000fe20003f25270 */
[C---:B------:R-:W-:Y:S01]  /*7310*/  FMUL R0, R120.reuse, R104 ;  /* 0x0000006878007220 */ /* 0x040fe20000400000 */
[C---:B------:R-:W-:Y:S01]  /*7320*/  FMUL R104, R120.reuse, R110 ;  /* 0x0000006e78687220 */ /* 0x040fe20000400000 */
[----:B------:R-:W-:Y:S01]  /*7330*/  FMUL R110, R120, R116 ;  /* 0x00000074786e7220 */ /* 0x000fe20000400000 */
[----:B------:R-:W-:Y:S02]  /*7340*/  HADD2.F32 R116, -RZ, R133.H0_H0 ;  /* 0x20000085ff747230 */ /* 0x000fe40000004100 */
[C---:B------:R-:W-:Y:S01]  /*7350*/  FFMA R0, R121.reuse, R122, R0 ;  /* 0x0000007a79007223 */ /* 0x040fe20000000000 */
[C---:B------:R-:W-:Y:S01]  /*7360*/  FFMA R3, R121.reuse, R123, R3 ;  /* 0x0000007b79037223 */ /* 0x040fe20000000003 */
[C---:B------:R-:W-:Y:S01]  /*7370*/  FFMA R20, R121.reuse, R124, R20 ;  /* 0x0000007c79147223 */ /* 0x040fe20000000014 */
[C---:B------:R-:W-:Y:S01]  /*7380*/  FFMA R21, R121.reuse, R125, R21 ;  /* 0x0000007d79157223 */ /* 0x040fe20000000015 */
[C---:B------:R-:W-:Y:S01]  /*7390*/  FFMA R22, R121.reuse, R126, R22 ;  /* 0x0000007e79167223 */ /* 0x040fe20000000016 */
[----:B------:R-:W-:Y:S01]  /*73a0*/  FFMA R23, R121, R127, R23 ;  /* 0x0000007f79177223 */ /* 0x000fe20000000017 */
[----:B------:R-:W-:Y:S01]  /*73b0*/  F2FP.F16.F32.PACK_AB R124, R3, R0 ;  /* 0x00000000037c723e */ /* 0x000fe200000000ff */
[----:B------:R-:W-:Y:S01]  /*73c0*/  FFMA R104, R121, R128, R104 ;  /* 0x0000008079687223 */ /* 0x000fe20000000068 */
[----:B------:R-:W-:Y:S01]  /*73d0*/  F2FP.F16.F32.PACK_AB R125, R21, R20 ;  /* 0x00000014157d723e */ /* 0x000fe200000000ff */
[----:B------:R-:W-:Y:S01]  /*73e0*/  FFMA R105, R121, R129, R105 ;  /* 0x0000008179697223 */ /* 0x000fe20000000069 */
[----:B------:R-:W-:Y:S01]  /*73f0*/  F2FP.F16.F32.PACK_AB R126, R23, R22 ;  /* 0x00000016177e723e */ /* 0x000fe200000000ff */
[C---:B------:R-:W-:Y:S01]  /*7400*/  FFMA R106, R121.reuse, R114, R106 ;  /* 0x00000072796a7223 */ /* 0x040fe2000000006a */
[C---:B------:R-:W-:Y:S01]  /*7410*/  FFMA R107, R121.reuse, R115, R107 ;  /* 0x00000073796b7223 */ /* 0x040fe2000000006b */
[----:B------:R-:W-:Y:S01]  /*7420*/  FFMA R108, R121, R116, R108 ;  /* 0x00000074796c7223 */ /* 0x000fe2000000006c */
[----:B------:R-:W-:Y:S01]  /*7430*/  F2FP.F16.F32.PACK_AB R127, R105, R104 ;  /* 0x00000068697f723e */ /* 0x000fe200000000ff */
[C---:B------:R-:W-:Y:S01]  /*7440*/  FFMA R109, R121.reuse, R117, R109 ;  /* 0x00000075796d7223 */ /* 0x040fe2000000006d */
[----:B------:R-:W-:Y:S01]  /*7450*/  FFMA R110, R121, R118, R110 ;  /* 0x00000076796e7223 */ /* 0x000fe2000000006e */
[----:B------:R-:W-:Y:S01]  /*7460*/  F2FP.F16.F32.PACK_AB R20, R107, R106 ;  /* 0x0000006a6b14723e */ /* 0x000fe200000000ff */
[----:B------:R-:W-:Y:S01]  /*7470*/  FFMA R111, R121, R119, R111 ;  /* 0x00000077796f7223 */ /* 0x000fe2000000006f */
[----:B------:R-:W-:Y:S01]  /*7480*/  HADD2.F32 R133, -RZ, R136.H1_H1 ;  /* 0x30000088ff857230 */ /* 0x000fe20000004100 */
[----:B------:R-:W-:Y:S01]  /*7490*/  F2FP.F16.F32.PACK_AB R21, R109, R108 ;  /* 0x0000006c6d15723e */ /* 0x000fe200000000ff */
[C---:B------:R-:W-:Y:S01]  /*74a0*/  FFMA R112, R121.reuse, R130, R112 ;  /* 0x0000008279707223 */ /* 0x040fe20000000070 */
[----:B------:R-:W-:Y:S01]  /*74b0*/  FFMA R113, R121, R131, R113 ;  /* 0x0000008379717223 */ /* 0x000fe20000000071 */
[----:B------:R-:W-:Y:S01]  /*74c0*/  F2FP.F16.F32.PACK_AB R22, R111, R110 ;  /* 0x0000006e6f16723e */ /* 0x000fe200000000ff */
[C---:B------:R-:W-:Y:S01]  /*74d0*/  FFMA R88, R121.reuse, R132, R88 ;  /* 0x0000008479587223 */ /* 0x040fe20000000058 */
[----:B------:R-:W-:Y:S02]  /*74e0*/  HADD2.F32 R136, -RZ, R138.H0_H0 ;  /* 0x2000008aff887230 */ /* 0x000fe40000004100 */
[----:B------:R-:W-:Y:S01]  /*74f0*/  FFMA R89, R121, R133, R89 ;  /* 0x0000008579597223 */ /* 0x000fe20000000059 */
[----:B------:R-:W-:Y:S01]  /*7500*/  F2FP.F16.F32.PACK_AB R23, R113, R112 ;  /* 0x000000707117723e */ /* 0x000fe200000000ff */
[C---:B------:R-:W-:Y:S01]  /*7510*/  FFMA R90, R121.reuse, R134, R90 ;  /* 0x00000086795a7223 */ /* 0x040fe2000000005a */
[--C-:B------:R-:W-:Y:S02]  /*7520*/  HADD2.F32 R138, -RZ, R139.reuse.H0_H0 ;  /* 0x2000008bff8a7230 */ /* 0x100fe40000004100 */
[----:B------:R-:W-:Y:S01]  /*7530*/  FFMA R91, R121, R135, R91 ;  /* 0x00000087795b7223 */ /* 0x000fe2000000005b */
[----:B------:R-:W-:Y:S01]  /*7540*/  HADD2.F32 R139, -RZ, R139.H1_H1 ;  /* 0x3000008bff8b7230 */ /* 0x000fe20000004100 */
[----:B------:R-:W-:Y:S01]  /*7550*/  F2FP.F16.F32.PACK_AB R88, R89, R88 ;  /* 0x000000585958723e */ /* 0x000fe200000000ff */
[C---:B------:R-:W-:Y:S01]  /*7560*/  FFMA R92, R121.reuse, R136, R92 ;  /* 0x00000088795c7223 */ /* 0x040fe2000000005c */
        /* <DEDUP_REMOVED lines=22> */
[C---:B------:R-:W-:Y:S01]  /*76d0*/  SHF.L.U32 R221, R238.reuse, 0x4, RZ ;  /* 0x00000004eedd7819 */ /* 0x040fe200000006ff */
[----:B------:R-:W-:Y:S01]  /*76e0*/  FFMA R76, R121, R152, R76 ;  /* 0x00000098794c7223 */ /* 0x000fe2000000004c */
[----:B------:R-:W-:Y:S01]  /*76f0*/  F2FP.F16.F32.PACK_AB R72, R73, R72 ;  /* 0x000000484948723e */ /* 0x000fe200000000ff */
[----:B------:R-:W-:Y:S01]  /*7700*/  FFMA R77, R121, R153, R77 ;  /* 0x00000099794d7223 */ /* 0x000fe2000000004d */
[----:B------:R-:W-:Y:S01]  /*7710*/  F2FP.F16.F32.PACK_AB R73, R75, R74 ;  /* 0x0000004a4b49723e */ /* 0x000fe200000000ff */
[C---:B------:R-:W-:Y:S01]  /*7720*/  FFMA R78, R121.reuse, R154, R78 ;  /* 0x0000009a794e7223 */ /* 0x040fe2000000004e */
[----:B------:R-:W-:Y:S01]  /*7730*/  FFMA R79, R121, R155, R79 ;  /* 0x0000009b794f7223 */ /* 0x000fe2000000004f */
[----:B------:R-:W-:Y:S01]  /*7740*/  LOP3.LUT R221, R221, 0x600, RZ, 0xc0, !PT ;  /* 0x00000600dddd7812 */ /* 0x000fe200078ec0ff */
[----:B------:R-:W-:Y:S01]  /*7750*/  FFMA R80, R121, R156, R80 ;  /* 0x0000009c79507223 */ /* 0x000fe20000000050 */
[----:B------:R-:W-:Y:S01]  /*7760*/  F2FP.F16.F32.PACK_AB R74, R77, R76 ;  /* 0x0000004c4d4a723e */ /* 0x000fe200000000ff */
[----:B------:R-:W-:Y:S01]  /*7770*/  FFMA R81, R121, R157, R81 ;  /* 0x0000009d79517223 */ /* 0x000fe20000000051 */
[----:B------:R-:W-:Y:S01]  /*7780*/  F2FP.F16.F32.PACK_AB R75, R79, R78 ;  /* 0x0000004e4f4b723e */ /* 0x000fe200000000ff */
[C---:B------:R-:W-:Y:S01]  /*7790*/  FFMA R82, R121.reuse, R158, R82 ;  /* 0x0000009e79527223 */ /* 0x040fe20000000052 */
[----:B------:R-:W-:Y:S01]  /*77a0*/  FFMA R83, R121, R159, R83 ;  /* 0x0000009f79537223 */ /* 0x000fe20000000053 */
[----:B------:R-:W-:Y:S01]  /*77b0*/  LOP3.LUT R221, R221, 0x20, R240, 0xf8, !PT ;  /* 0x00000020dddd7812 */ /* 0x000fe200078ef8f0 */
[C---:B------:R-:W-:Y:S01]  /*77c0*/  FFMA R84, R121.reuse, R160, R84 ;  /* 0x000000a079547223 */ /* 0x040fe20000000054 */
[----:B------:R-:W-:Y:S01]  /*77d0*/  SHF.L.U32 R220, R238, 0x2, RZ ;  /* 0x00000002eedc7819 */ /* 0x000fe200000006ff */
[----:B------:R-:W-:Y:S01]  /*77e0*/  FFMA R85, R121, R161, R85 ;  /* 0x000000a179557223 */ /* 0x000fe20000000055 */
[----:B------:R-:W-:Y:S01]  /*77f0*/  F2FP.F16.F32.PACK_AB R80, R81, R80 ;  /* 0x000000505150723e */ /* 0x000fe200000000ff */
[----:B------:R-:W-:Y:S01]  /*7800*/  FFMA R86, R121, R162, R86 ;  /* 0x000000a279567223 */ /* 0x000fe20000000056 */
[--C-:B------:R-:W-:Y:S01]  /*7810*/  HADD2.F32 R166, -RZ, R169.reuse.H0_H0 ;  /* 0x200000a9ffa67230 */ /* 0x100fe20000004100 */
[----:B------:R-:W-:Y:S01]  /*7820*/  F2FP.F16.F32.PACK_AB R81, R83, R82 ;  /* 0x000000525351723e */ /* 0x000fe200000000ff */
[----:B------:R-:W-:Y:S01]  /*7830*/  FFMA R87, R121, R163, R87 ;  /* 0x000000a379577223 */ /* 0x000fe20000000057 */
[----:B------:R-:W-:Y:S01]  /*7840*/  F2FP.F16.F32.PACK_AB R82, R85, R84 ;  /* 0x000000545552723e */ /* 0x000fe200000000ff */
[C---:B------:R-:W-:Y:S01]  /*7850*/  FFMA R56, R121.reuse, R164, R56 ;  /* 0x000000a479387223 */ /* 0x040fe20000000038 */
[----:B------:R-:W-:Y:S01]  /*7860*/  FFMA R57, R121, R165, R57 ;  /* 0x000000a579397223 */ /* 0x000fe20000000039 */
[----:B------:R-:W-:Y:S01]  /*7870*/  HADD2.F32 R167, -RZ, R169.H1_H1 ;  /* 0x300000a9ffa77230 */ /* 0x000fe20000004100 */
[----:B------:R-:W-:Y:S01]  /*7880*/  F2FP.F16.F32.PACK_AB R83, R87, R86 ;  /* 0x000000565753723e */ /* 0x000fe200000000ff */
[C---:B------:R-:W-:Y:S01]  /*7890*/  FMUL R58, R120.reuse, R58 ;  /* 0x0000003a783a7220 */ /* 0x040fe20000400000 */
[----:B------:R-:W-:Y:S01]  /*78a0*/  LOP3.LUT R240, R221, 0x100, R240, 0xf8, !PT ;  /* 0x00000100ddf07812 */ /* 0x000fe200078ef8f0 */
[--C-:B------:R-:W-:Y:S01]  /*78b0*/  HADD2.F32 R168, -RZ, R170.reuse.H0_H0 ;  /* 0x200000aaffa87230 */ /* 0x100fe20000004100 */
[----:B------:R-:W-:Y:S01]  /*78c0*/  LOP3.LUT R239, R239, 0x18, R220, 0x78, !PT ;  /* 0x00000018efef7812 */ /* 0x000fe200078e78dc */
[----:B------:R-:W-:Y:S01]  /*78d0*/  FFMA R58, R121, R166, R58 ;  /* 0x000000a6793a7223 */ /* 0x000fe2000000003a */
[----:B------:R-:W-:Y:S01]  /*78e0*/  F2FP.F16.F32.PACK_AB R56, R57, R56 ;  /* 0x000000383938723e */ /* 0x000fe200000000ff */
[C---:B------:R-:W-:Y:S01]  /*78f0*/  FMUL R59, R120.reuse, R59 ;  /* 0x0000003b783b7220 */ /* 0x040fe20000400000 */
[----:B------:R-:W-:Y:S02]  /*7900*/  HADD2.F32 R169, -RZ, R170.H1_H1 ;  /* 0x300000aaffa97230 */ /* 0x000fe40000004100 */
[C---:B------:R-:W-:Y:S01]  /*7910*/  FMUL R60, R120.reuse, R60 ;  /* 0x0000003c783c7220 */ /* 0x040fe20000400000 */
[--C-:B------:R-:W-:Y:S02]  /*7920*/  HADD2.F32 R170, -RZ, R171.reuse.H0_H0 ;  /* 0x200000abffaa7230 */ /* 0x100fe40000004100 */
[C---:B------:R-:W-:Y:S01]  /*7930*/  FFMA R59, R121.reuse, R167, R59 ;  /* 0x000000a7793b7223 */ /* 0x040fe2000000003b */
[C---:B------:R-:W-:Y:S01]  /*7940*/  FMUL R61, R120.reuse, R61 ;  /* 0x0000003d783d7220 */ /* 0x040fe20000400000 */
[C---:B------:R-:W-:Y:S01]  /*7950*/  FFMA R60, R121.reuse, R168, R60 ;  /* 0x000000a8793c7223 */ /* 0x040fe2000000003c */
[----:B------:R-:W-:Y:S02]  /*7960*/  HADD2.F32 R171, -RZ, R171.H1_H1 ;  /* 0x300000abffab7230 */ /* 0x000fe40000004100 */
[----:B------:R-:W-:Y:S01]  /*7970*/  FMUL R62, R120, R62 ;  /* 0x0000003e783e7220 */ /* 0x000fe20000400000 */
[----:B------:R-:W-:Y:S01]  /*7980*/  LOP3.LUT R123, R240, R239, RZ, 0xfc, !PT ;  /* 0x000000eff07b7212 */ /* 0x000fe200078efcff */
[C---:B------:R-:W-:Y:S01]  /*7990*/  FFMA R61, R121.reuse, R169, R61 ;  /* 0x000000a9793d7223 */ /* 0x040fe2000000003d */
[----:B------:R-:W-:Y:S01]  /*79a0*/  MOV R122, UR45 ;  /* 0x0000002d007a7c02 */ /* 0x000fe20008000f00 */
[----:B------:R-:W-:Y:S01]  /*79b0*/  FFMA R62, R121, R170, R62 ;  /* 0x000000aa793e7223 */ /* 0x000fe2000000003e */
[----:B------:R-:W-:Y:S01]  /*79c0*/  F2FP.F16.F32.PACK_AB R57, R59, R58 ;  /* 0x0000003a3b39723e */ /* 0x000fe200000000ff */
[----:B------:R-:W-:Y:S01]  /*79d0*/  FMUL R63, R120, R63 ;  /* 0x0000003f783f7220 */ /* 0x000fe20000400000 */
[--C-:B------:R-:W-:Y:S01]  /*79e0*/  HADD2.F32 R172, -RZ, R176.reuse.H0_H0 ;  /* 0x200000b0ffac7230 */ /* 0x100fe20000004100 */
[----:B------:R-:W-:Y:S01]  /*79f0*/  F2FP.F16.F32.PACK_AB R58, R61, R60 ;  /* 0x0000003c3d3a723e */ /* 0x000fe200000000ff */
[----:B------:R-:W-:Y:S02]  /*7a00*/  IMAD R123, R122, 0x3800, R123 ;  /* 0x000038007a7b7824 */ /* 0x000fe400078e027b */
[----:B------:R-:W-:Y:S01]  /*7a10*/  FFMA R63, R121, R171, R63 ;  /* 0x000000ab793f7223 */ /* 0x000fe2000000003f */
[C---:B------:R-:W-:Y:S01]  /*7a20*/  FMUL R64, R120.reuse, R64 ;  /* 0x0000004078407220 */ /* 0x040fe20000400000 */
[----:B------:R-:W-:Y:S01]  /*7a30*/  HADD2.F32 R173, -RZ, R176.H1_H1 ;  /* 0x300000b0ffad7230 */ /* 0x000fe20000004100 */
[----:B------:R-:W-:Y:S01]  /*7a40*/  UMOV UR7, 0x400 ;  /* 0x0000040000077882 */ /* 0x000fe20000000000 */
[C---:B------:R-:W-:Y:S01]  /*7a50*/  FMUL R65, R120.reuse, R65 ;  /* 0x0000004178417220 */ /* 0x040fe20000400000 */
[--C-:B------:R-:W-:Y:S01]  /*7a60*/  HADD2.F32 R174, -RZ, R177.reuse.H0_H0 ;  /* 0x200000b1ffae7230 */ /* 0x100fe20000004100 */
[----:B------:R-:W-:Y:S01]  /*7a70*/  F2FP.F16.F32.PACK_AB R59, R63, R62 ;  /* 0x0000003e3f3b723e */ /* 0x000fe200000000ff */
[----:B------:R-:W-:Y:S01]  /*7a80*/  ULEA UR7, UR6, UR7, 0x18 ;  /* 0x0000000706077291 */ /* 0x000fe2000f8ec0ff */
[C---:B------:R-:W-:Y:S01]  /*7a90*/  FFMA R64, R121.reuse, R172, R64 ;  /* 0x000000ac79407223 */ /* 0x040fe20000000040 */
[----:B------:R-:W-:Y:S01]  /*7aa0*/  FFMA R65, R121, R173, R65 ;  /* 0x000000ad79417223 */ /* 0x000fe20000000041 */
[C---:B------:R-:W-:Y:S01]  /*7ab0*/  FMUL R66, R120.reuse, R66 ;  /* 0x0000004278427220 */ /* 0x040fe20000400000 */
[----:B------:R-:W-:Y:S02]  /*7ac0*/  HADD2.F32 R175, -RZ, R177.H1_H1 ;  /* 0x300000b1ffaf7230 */ /* 0x000fe40000004100 */
[----:B------:R-:W-:Y:S01]  /*7ad0*/  FMUL R67, R120, R67 ;  /* 0x0000004378437220 */ /* 0x000fe20000400000 */
[--C-:B------:R-:W-:Y:S01]  /*7ae0*/  HADD2.F32 R176, -RZ, R178.reuse.H0_H0 ;  /* 0x200000b2ffb07230 */ /* 0x100fe20000004100 */
[----:B------:R-:W-:Y:S01]  /*7af0*/  LEA R0, R123, UR7, 0x1 ;  /* 0x000000077b007c11 */ /* 0x000fe2000f8e08ff */
[----:B------:R-:W-:Y:S01]  /*7b00*/  FFMA R66, R121, R174, R66 ;  /* 0x000000ae79427223 */ /* 0x000fe20000000042 */
[----:B------:R-:W-:Y:S01]  /*7b10*/  F2FP.F16.F32.PACK_AB R64, R65, R64 ;  /* 0x000000404140723e */ /* 0x000fe200000000ff */
[----:B------:R-:W-:Y:S01]  /*7b20*/  FFMA R67, R121, R175, R67 ;  /* 0x000000af79437223 */ /* 0x000fe20000000043 */
[C---:B------:R-:W-:Y:S01]  /*7b30*/  IADD3 R122, PT, PT, R0.reuse, 0x200, RZ ;  /* 0x00000200007a7810 */ /* 0x040fe20007ffe0ff */
[----:B------:R1:W-:Y:S01]  /*7b40*/  STSM.16.M88.4 [R0+0x200], R124 ;  /* 0x0002007c00007844 */ /* 0x0003e20000000200 */
[----:B------:R-:W-:Y:S01]  /*7b50*/  IADD3 R3, PT, PT, R0, 0x220, RZ ;  /* 0x0000022000037810 */ /* 0x000fe20007ffe0ff */
[----:B------:R-:W-:Y:S01]  /*7b60*/  FMUL R68, R120, R68 ;  /* 0x0000004478447220 */ /* 0x000fe20000400000 */
[----:B------:R-:W-:Y:S01]  /*7b70*/  HADD2.F32 R177, -RZ, R178.H1_H1 ;  /* 0x300000b2ffb17230 */ /* 0x000fe20000004100 */
[----:B------:R-:W-:Y:S01]  /*7b80*/  @P0 IADD3 R3, PT, PT, R122, -0x20, RZ ;  /* 0xffffffe07a030810 */ /* 0x000fe20007ffe0ff */
[C---:B------:R-:W-:Y:S01]  /*7b90*/  FMUL R69, R120.reuse, R69 ;  /* 0x0000004578457220 */ /* 0x040fe20000400000 */
[--C-:B------:R-:W-:Y:S01]  /*7ba0*/  HADD2.F32 R178, -RZ, R179.reuse.H0_H0 ;  /* 0x200000b3ffb27230 */ /* 0x100fe20000004100 */
[----:B------:R-:W-:Y:S01]  /*7bb0*/  F2FP.F16.F32.PACK_AB R65, R67, R66 ;  /* 0x000000424341723e */ /* 0x000fe200000000ff */
[C---:B------:R-:W-:Y:S01]  /*7bc0*/  FFMA R68, R121.reuse, R176, R68 ;  /* 0x000000b079447223 */ /* 0x040fe20000000044 */
[----:B------:R1:W-:Y:S01]  /*7bd0*/  STSM.16.M88.4 [R3], R20 ;  /* 0x0000001403007844 */ /* 0x0003e20000000200 */
[----:B------:R-:W-:Y:S01]  /*7be0*/  FFMA R69, R121, R177, R69 ;  /* 0x000000b179457223 */ /* 0x000fe20000000045 */
[C---:B------:R-:W-:Y:S01]  /*7bf0*/  FMUL R70, R120.reuse, R70 ;  /* 0x0000004678467220 */ /* 0x040fe20000400000 */
[----:B------:R-:W-:Y:S05]  /*7c00*/  HADD2.F32 R179, -RZ, R179.H1_H1 ;  /* 0x300000b3ffb37230 */ /* 0x000fea0000004100 */
[----:B------:R1:W-:Y:S01]  /*7c10*/  STSM.16.M88.4 [R0+0x1200], R88 ;  /* 0x0012005800007844 */ /* 0x0003e20000000200 */
[C---:B------:R-:W-:Y:S01]  /*7c20*/  FMUL R71, R120.reuse, R71 ;  /* 0x0000004778477220 */ /* 0x040fe20000400000 */
[--C-:B------:R-:W-:Y:S01]  /*7c30*/  HADD2.F32 R180, -RZ, R184.reuse.H0_H0 ;  /* 0x200000b8ffb47230 */ /* 0x100fe20000004100 */
[----:B------:R-:W-:Y:S05]  /*7c40*/  F2FP.F16.F32.PACK_AB R66, R69, R68 ;  /* 0x000000444542723e */ /* 0x000fea00000000ff */
[----:B------:R1:W-:Y:S01]  /*7c50*/  STSM.16.M88.4 [R3+0x1000], R96 ;  /* 0x0010006003007844 */ /* 0x0003e20000000200 */
[C---:B------:R-:W-:Y:S01]  /*7c60*/  FFMA R70, R121.reuse, R178, R70 ;  /* 0x000000b279467223 */ /* 0x040fe20000000046 */
[----:B------:R-:W-:Y:S01]  /*7c70*/  FFMA R71, R121, R179, R71 ;  /* 0x000000b379477223 */ /* 0x000fe20000000047 */
[----:B------:R-:W-:Y:S05]  /*7c80*/  HADD2.F32 R181, -RZ, R184.H1_H1 ;  /* 0x300000b8ffb57230 */ /* 0x000fea0000004100 */
[----:B------:R1:W-:Y:S01]  /*7c90*/  STSM.16.M88.4 [R0+0x2200], R72 ;  /* 0x0022004800007844 */ /* 0x0003e20000000200 */
[C---:B------:R-:W-:Y:S01]  /*7ca0*/  FMUL R40, R120.reuse, R40 ;  /* 0x0000002878287220 */ /* 0x040fe20000400000 */
[--C-:B------:R-:W-:Y:S01]  /*7cb0*/  HADD2.F32 R182, -RZ, R185.reuse.H0_H0 ;  /* 0x200000b9ffb67230 */ /* 0x100fe20000004100 */
[----:B------:R-:W-:Y:S05]  /*7cc0*/  F2FP.F16.F32.PACK_AB R67, R71, R70 ;  /* 0x000000464743723e */ /* 0x000fea00000000ff */
[----:B------:R1:W-:Y:S01]  /*7cd0*/  STSM.16.M88.4 [R3+0x2000], R80 ;  /* 0x0020005003007844 */ /* 0x0003e20000000200 */
[C---:B------:R-:W-:Y:S01]  /*7ce0*/  FFMA R40, R121.reuse, R180, R40 ;  /* 0x000000b479287223 */ /* 0x040fe20000000028 */
[C---:B------:R-:W-:Y:S01]  /*7cf0*/  FMUL R41, R120.reuse, R41 ;  /* 0x0000002978297220 */ /* 0x040fe20000400000 */
[----:B------:R-:W-:Y:S05]  /*7d00*/  HADD2.F32 R183, -RZ, R185.H1_H1 ;  /* 0x300000b9ffb77230 */ /* 0x000fea0000004100 */
[----:B------:R1:W-:Y:S01]  /*7d10*/  STSM.16.M88.4 [R0+0x3200], R56 ;  /* 0x0032003800007844 */ /* 0x0003e20000000200 */
[C---:B------:R-:W-:Y:S01]  /*7d20*/  FMUL R42, R120.reuse, R42 ;  /* 0x0000002a782a7220 */ /* 0x040fe20000400000 */
[C---:B------:R-:W-:Y:S01]  /*7d30*/  FFMA R41, R121.reuse, R181, R41 ;  /* 0x000000b579297223 */ /* 0x040fe20000000029 */
[--C-:B------:R-:W-:Y:S05]  /*7d40*/  HADD2.F32 R184, -RZ, R186.reuse.H0_H0 ;  /* 0x200000baffb87230 */ /* 0x100fea0000004100 */
[----:B------:R1:W-:Y:S01]  /*7d50*/  STSM.16.M88.4 [R3+0x3000], R64 ;  /* 0x0030004003007844 */ /* 0x0003e20000000200 */
[----:B------:R-:W-:Y:S01]  /*7d60*/  FFMA R42, R121, R182, R42 ;  /* 0x000000b6792a7223 */ /* 0x000fe2000000002a */
[C---:B------:R-:W-:Y:S01]  /*7d70*/  FMUL R43, R120.reuse, R43 ;  /* 0x0000002b782b7220 */ /* 0x040fe20000400000 */
[----:B------:R-:W-:Y:S01]  /*7d80*/  F2FP.F16.F32.PACK_AB R40, R41, R40 ;  /* 0x000000282928723e */ /* 0x000fe200000000ff */
[----:B------:R-:W-:Y:S02]  /*7d90*/  HADD2.F32 R185, -RZ, R186.H1_H1 ;  /* 0x300000baffb97230 */ /* 0x000fe40000004100 */
[C---:B------:R-:W-:Y:S01]  /*7da0*/  FMUL R44, R120.reuse, R44 ;  /* 0x0000002c782c7220 */ /* 0x040fe20000400000 */
[C---:B------:R-:W-:Y:S01]  /*7db0*/  FFMA R43, R121.reuse, R183, R43 ;  /* 0x000000b7792b7223 */ /* 0x040fe2000000002b */
[--C-:B------:R-:W-:Y:S02]  /*7dc0*/  HADD2.F32 R186, -RZ, R187.reuse.H0_H0 ;  /* 0x200000bbffba7230 */ /* 0x100fe40000004100 */
[C---:B------:R-:W-:Y:S01]  /*7dd0*/  FMUL R45, R120.reuse, R45 ;  /* 0x0000002d782d7220 */ /* 0x040fe20000400000 */
[----:B------:R-:W-:Y:S01]  /*7de0*/  FFMA R44, R121, R184, R44 ;  /* 0x000000b8792c7223 */ /* 0x000fe2000000002c */
[----:B------:R-:W-:Y:S01]  /*7df0*/  HADD2.F32 R187, -RZ, R187.H1_H1 ;  /* 0x300000bbffbb7230 */ /* 0x000fe20000004100 */
[----:B------:R-:W-:Y:S01]  /*7e00*/  F2FP.F16.F32.PACK_AB R41, R43, R42 ;  /* 0x0000002a2b29723e */ /* 0x000fe200000000ff */
[----:B------:R-:W-:Y:S01]  /*7e10*/  FFMA R45, R121, R185, R45 ;  /* 0x000000b9792d7223 */ /* 0x000fe2000000002d */
[C---:B------:R-:W-:Y:S01]  /*7e20*/  FMUL R46, R120.reuse, R46 ;  /* 0x0000002e782e7220 */ /* 0x040fe20000400000 */
[C---:B------:R-:W-:Y:S01]  /*7e30*/  FMUL R47, R120.reuse, R47 ;  /* 0x0000002f782f7220 */ /* 0x040fe20000400000 */
[--C-:B------:R-:W-:Y:S02]  /*7e40*/  HADD2.F32 R188, -RZ, R192.reuse.H0_H0 ;  /* 0x200000c0ffbc7230 */ /* 0x100fe40000004100 */
[C---:B------:R-:W-:Y:S01]  /*7e50*/  FMUL R48, R120.reuse, R48 ;  /* 0x0000003078307220 */ /* 0x040fe20000400000 */
[----:B------:R-:W-:Y:S01]  /*7e60*/  HADD2.F32 R189, -RZ, R192.H1_H1 ;  /* 0x300000c0ffbd7230 */ /* 0x000fe20000004100 */
[----:B------:R-:W-:Y:S01]  /*7e70*/  F2FP.F16.F32.PACK_AB R42, R45, R44 ;  /* 0x0000002c2d2a723e */ /* 0x000fe200000000ff */
[C---:B------:R-:W-:Y:S01]  /*7e80*/  FFMA R46, R121.reuse, R186, R46 ;  /* 0x000000ba792e7223 */ /* 0x040fe2000000002e */
[C---:B------:R-:W-:Y:S01]  /*7e90*/  FFMA R47, R121.reuse, R187, R47 ;  /* 0x000000bb792f7223 */ /* 0x040fe2000000002f */
[----:B------:R-:W-:Y:S01]  /*7ea0*/  FFMA R48, R121, R188, R48 ;  /* 0x000000bc79307223 */ /* 0x000fe20000000030 */
[C---:B------:R-:W-:Y:S01]  /*7eb0*/  FMUL R49, R120.reuse, R49 ;  /* 0x0000003178317220 */ /* 0x040fe20000400000 */
[--C-:B------:R-:W-:Y:S02]  /*7ec0*/  HADD2.F32 R190, -RZ, R193.reuse.H0_H0 ;  /* 0x200000c1ffbe7230 */ /* 0x100fe40000004100 */
[C---:B------:R-:W-:Y:S01]  /*7ed0*/  FMUL R50, R120.reuse, R50 ;  /* 0x0000003278327220 */ /* 0x040fe20000400000 */
[----:B------:R-:W-:Y:S01]  /*7ee0*/  HADD2.F32 R191, -RZ, R193.H1_H1 ;  /* 0x300000c1ffbf7230 */ /* 0x000fe20000004100 */
[----:B------:R-:W-:Y:S01]  /*7ef0*/  F2FP.F16.F32.PACK_AB R43, R47, R46 ;  /* 0x0000002e2f2b723e */ /* 0x000fe200000000ff */
[C---:B------:R-:W-:Y:S01]  /*7f00*/  FFMA R49, R121.reuse, R189, R49 ;  /* 0x000000bd79317223 */ /* 0x040fe20000000031 */
[----:B------:R-:W-:Y:S01]  /*7f10*/  FFMA R50, R121, R190, R50 ;  /* 0x000000be79327223 */ /* 0x000fe20000000032 */
[C---:B------:R-:W-:Y:S01]  /*7f20*/  FMUL R51, R120.reuse, R51 ;  /* 0x0000003378337220 */ /* 0x040fe20000400000 */
[--C-:B------:R-:W-:Y:S01]  /*7f30*/  HADD2.F32 R192, -RZ, R194.reuse.H0_H0 ;  /* 0x200000c2ffc07230 */ /* 0x100fe20000004100 */
[----:B------:R1:W-:Y:S01]  /*7f40*/  STSM.16.M88.4 [R0+0x4200], R40 ;  /* 0x0042002800007844 */ /* 0x0003e20000000200 */
[----:B------:R-:W-:Y:S01]  /*7f50*/  F2FP.F16.F32.PACK_AB R48, R49, R48 ;  /* 0x000000303130723e */ /* 0x000fe200000000ff */
[----:B------:R-:W-:Y:S01]  /*7f60*/  FFMA R51, R121, R191, R51 ;  /* 0x000000bf79337223 */ /* 0x000fe20000000033 */
[C---:B------:R-:W-:Y:S01]  /*7f70*/  FMUL R52, R120.reuse, R52 ;  /* 0x0000003478347220 */ /* 0x040fe20000400000 */
[----:B------:R-:W-:Y:S02]  /*7f80*/  HADD2.F32 R193, -RZ, R194.H1_H1 ;  /* 0x300000c2ffc17230 */ /* 0x000fe40000004100 */
[C---:B------:R-:W-:Y:S01]  /*7f90*/  FMUL R53, R120.reuse, R53 ;  /* 0x0000003578357220 */ /* 0x040fe20000400000 */
[--C-:B------:R-:W-:Y:S01]  /*7fa0*/  HADD2.F32 R194, -RZ, R195.reuse.H0_H0 ;  /* 0x200000c3ffc27230 */ /* 0x100fe20000004100 */
[----:B------:R-:W-:Y:S01]  /*7fb0*/  F2FP.F16.F32.PACK_AB R49, R51, R50 ;  /* 0x000000323331723e */ /* 0x000fe200000000ff */
[C---:B------:R-:W-:Y:S01]  /*7fc0*/  FFMA R52, R121.reuse, R192, R52 ;  /* 0x000000c079347223 */ /* 0x040fe20000000034 */
        /* <DEDUP_REMOVED lines=8> */
[----:B------:R-:W-:Y:S02]  /*8050*/  HADD2.F32 R197, -RZ, R200.H1_H1 ;  /* 0x300000c8ffc57230 */ /* 0x000fe40000004100 */
[C---:B------:R-:W-:Y:S01]  /*8060*/  FMUL R24, R120.reuse, R24 ;  /* 0x0000001878187220 */ /* 0x040fe20000400000 */
[--C-:B------:R-:W-:Y:S02]  /*8070*/  HADD2.F32 R198, -RZ, R201.reuse.H0_H0 ;  /* 0x200000c9ffc67230 */ /* 0x100fe40000004100 */
[C---:B------:R-:W-:Y:S01]  /*8080*/  FMUL R25, R120.reuse, R25 ;  /* 0x0000001978197220 */ /* 0x040fe20000400000 */
[----:B------:R-:W-:Y:S01]  /*8090*/  F2FP.F16.F32.PACK_AB R51, R55, R54 ;  /* 0x000000363733723e */ /* 0x000fe200000000ff */
[C---:B------:R-:W-:Y:S01]  /*80a0*/  FFMA R24, R121.reuse, R196, R24 ;  /* 0x000000c479187223 */ /* 0x040fe20000000018 */
[----:B------:R-:W-:Y:S02]  /*80b0*/  HADD2.F32 R199, -RZ, R201.H1_H1 ;  /* 0x300000c9ffc77230 */ /* 0x000fe40000004100 */
[----:B------:R-:W-:Y:S01]  /*80c0*/  FFMA R25, R121, R197, R25 ;  /* 0x000000c579197223 */ /* 0x000fe20000000019 */
[C---:B------:R-:W-:Y:S01]  /*80d0*/  FMUL R26, R120.reuse, R26 ;  /* 0x0000001a781a7220 */ /* 0x040fe20000400000 */
[----:B------:R1:W-:Y:S01]  /*80e0*/  STSM.16.M88.4 [R3+0x4000], R48 ;  /* 0x0040003003007844 */ /* 0x0003e20000000200 */
[--C-:B------:R-:W-:Y:S02]  /*80f0*/  HADD2.F32 R200, -RZ, R202.reuse.H0_H0 ;  /* 0x200000caffc87230 */ /* 0x100fe40000004100 */
[C---:B------:R-:W-:Y:S01]  /*8100*/  FMUL R27, R120.reuse, R27 ;  /* 0x0000001b781b7220 */ /* 0x040fe20000400000 */
[----:B------:R-:W-:Y:S01]  /*8110*/  F2FP.F16.F32.PACK_AB R24, R25, R24 ;  /* 0x000000181918723e */ /* 0x000fe200000000ff */
[C---:B------:R-:W-:Y:S01]  /*8120*/  FFMA R26, R121.reuse, R198, R26 ;  /* 0x000000c6791a7223 */ /* 0x040fe2000000001a */
[----:B------:R-:W-:Y:S02]  /*8130*/  HADD2.F32 R201, -RZ, R202.H1_H1 ;  /* 0x300000caffc97230 */ /* 0x000fe40000004100 */
        /* <DEDUP_REMOVED lines=65> */
[C---:B------:R-:W-:Y:S01]  /*8550*/  FFMA R9, R121.reuse, R217, R9 ;  /* 0x000000d979097223 */ /* 0x040fe20000000009 */
[C---:B------:R-:W-:Y:S01]  /*8560*/  FMUL R10, R120.reuse, R10 ;  /* 0x0000000a780a7220 */ /* 0x040fe20000400000 */
[--C-:B------:R-:W-:Y:S02]  /*8570*/  HADD2.F32 R220, -RZ, R224.reuse.H0_H0 ;  /* 0x200000e0ffdc7230 */ /* 0x100fe40000004100 */
[C---:B------:R-:W-:Y:S01]  /*8580*/  FMUL R11, R120.reuse, R11 ;  /* 0x0000000b780b7220 */ /* 0x040fe20000400000 */
[----:B------:R-:W-:Y:S02]  /*8590*/  HADD2.F32 R221, -RZ, R224.H1_H1 ;  /* 0x300000e0ffdd7230 */ /* 0x000fe40000004100 */
[C---:B------:R-:W-:Y:S01]  /*85a0*/  FMUL R12, R120.reuse, R12 ;  /* 0x0000000c780c7220 */ /* 0x040fe20000400000 */
[--C-:B------:R-:W-:Y:S02]  /*85b0*/  HADD2.F32 R222, -RZ, R225.reuse.H0_H0 ;  /* 0x200000e1ffde7230 */ /* 0x100fe40000004100 */
[C---:B------:R-:W-:Y:S01]  /*85c0*/  FMUL R13, R120.reuse, R13 ;  /* 0x0000000d780d7220 */ /* 0x040fe20000400000 */
[C---:B------:R-:W-:Y:S01]  /*85d0*/  FFMA R10, R121.reuse, R218, R10 ;  /* 0x000000da790a7223 */ /* 0x040fe2000000000a */
[----:B------:R-:W-:Y:S02]  /*85e0*/  HADD2.F32 R223, -RZ, R225.H1_H1 ;  /* 0x300000e1ffdf7230 */ /* 0x000fe40000004100 */
[C---:B------:R-:W-:Y:S01]  /*85f0*/  FMUL R14, R120.reuse, R14 ;  /* 0x0000000e780e7220 */ /* 0x040fe20000400000 */
[C---:B------:R-:W-:Y:S01]  /*8600*/  FFMA R11, R121.reuse, R219, R11 ;  /* 0x000000db790b7223 */ /* 0x040fe2000000000b */
        /* <DEDUP_REMOVED lines=12> */
[----:B------:R-:W-:Y:S01]  /*86d0*/  FMUL R19, R120, R19 ;  /* 0x0000001378137220 */ /* 0x000fe20000400000 */
[C---:B------:R-:W-:Y:S01]  /*86e0*/  FFMA R16, R121.reuse, R224, R16 ;  /* 0x000000e079107223 */ /* 0x040fe20000000010 */
[C---:B------:R-:W-:Y:S01]  /*86f0*/  FFMA R17, R121.reuse, R225, R17 ;  /* 0x000000e179117223 */ /* 0x040fe20000000011 */
[C---:B------:R-:W-:Y:S01]  /*8700*/  FFMA R18, R121.reuse, R226, R18 ;  /* 0x000000e279127223 */ /* 0x040fe20000000012 */
[----:B------:R-:W-:Y:S01]  /*8710*/  FFMA R19, R121, R227, R19 ;  /* 0x000000e379137223 */ /* 0x000fe20000000013 */
[----:B------:R-:W-:Y:S01]  /*8720*/  F2FP.F16.F32.PACK_AB R6, R9, R8 ;  /* 0x000000080906723e */ /* 0x000fe200000000ff */
[----:B------:R-:W-:Y:S01]  /*8730*/  UIADD3 UR13, UPT, UPT, UR45, 0x1, URZ ;  /* 0x000000012d0d7890 */ /* 0x000fe2000fffe0ff */
[----:B------:R-:W-:Y:S01]  /*8740*/  F2FP.F16.F32.PACK_AB R7, R11, R10 ;  /* 0x0000000a0b07723e */ /* 0x000fe200000000ff */
[----:B------:R-:W-:Y:S01]  /*8750*/  UIADD3 UR12, UPT, UPT, UR39, 0x1, URZ ;  /* 0x00000001270c7890 */ /* 0x000fe2000fffe0ff */
[----:B------:R-:W-:Y:S01]  /*8760*/  F2FP.F16.F32.PACK_AB R12, R13, R12 ;  /* 0x0000000c0d0c723e */ /* 0x000fe200000000ff */
[----:B------:R-:W-:Y:S01]  /*8770*/  BSSY.RECONVERGENT B0, `(.L_x_96) ;  /* 0x0000034000007945 */ /* 0x000fe20003800200 */
[----:B------:R-:W-:Y:S01]  /*8780*/  F2FP.F16.F32.PACK_AB R13, R15, R14 ;  /* 0x0000000e0f0d723e */ /* 0x000fe200000000ff */
[----:B------:R1:W-:Y:S01]  /*8790*/  STSM.16.M88.4 [R0+0x6200], R4 ;  /* 0x0062000400007844 */ /* 0x0003e20000000200 */
[----:B------:R-:W-:Y:S02]  /*87a0*/  F2FP.F16.F32.PACK_AB R14, R17, R16 ;  /* 0x00000010110e723e */ /* 0x000fe400000000ff */
[----:B------:R-:W-:Y:S05]  /*87b0*/  F2FP.F16.F32.PACK_AB R15, R19, R18 ;  /* 0x00000012130f723e */ /* 0x000fea00000000ff */
[----:B------:R1:W-:Y:S01]  /*87c0*/  STSM.16.M88.4 [R3+0x6000], R12 ;  /* 0x0060000c03007844 */ /* 0x0003e20000000200 */
[----:B------:R-:W-:Y:S01]  /*87d0*/  @!PT LDS RZ, [RZ] ;  /* 0x00000000fffff984 */ /* 0x000fe20000000800 */
[----:B------:R-:W-:Y:S01]  /*87e0*/  @!PT LDS RZ, [RZ] ;  /* 0x00000000fffff984 */ /* 0x000fe20000000800 */
[----:B------:R-:W-:Y:S01]  /*87f0*/  @!PT LDS RZ, [RZ] ;  /* 0x00000000fffff984 */ /* 0x000fe20000000800 */
[----:B------:R-:W-:Y:S01]  /*8800*/  @!PT LDS RZ, [RZ] ;  /* 0x00000000fffff984 */ /* 0x000fe20000000800 */
[----:B------:R2:W-:Y:S07]  /*8810*/  MEMBAR.ALL.CTA ;  /* 0x0000000000007992 */ /* 0x0005ee0000008000 */
[----:B--2---:R-:W2:Y:S02]  /*8820*/  FENCE.VIEW.ASYNC.S ;  /* 0x00000000000073c6 */ /* 0x004ea40000000000 */
[----:B--2---:R-:W-:Y:S06]  /*8830*/  BAR.SYNC.DEFER_BLOCKING 0x1, 0x80 ;  /* 0x0042000000007b1d */ /* 0x004fec0000010000 */
[----:B------:R-:W-:Y:S05]  /*8840*/  @P2 BRA `(.L_x_97) ;  /* 0x0000000000982947 */ /* 0x000fea0003800000 */
[----:B------:R-:W2:Y:S01]  /*8850*/  LDCU.64 UR14, c[0x0][0x348] ;  /* 0x00006900ff0e77ac */ /* 0x000ea20008000a00 */
[----:B------:R-:W-:Y:S02]  /*8860*/  UIMAD UR6, UR45, 0x7000, UR7 ;  /* 0x000070002d0678a4 */ /* 0x000fe4000f8e0207 */
[----:B------:R-:W-:Y:S02]  /*8870*/  UIMAD UR9, UR47, 0xe0, URZ ;  /* 0x000000e02f0978a4 */ /* 0x000fe4000f8e02ff */
[----:B------:R-:W-:Y:S02]  /*8880*/  USHF.L.U32 UR10, UR46, 0x6, URZ ;  /* 0x000000062e0a7899 */ /* 0x000fe400080006ff */
[----:B------:R-:W-:Y:S01]  /*8890*/  UIADD3 UR8, UPT, UPT, UR6, 0x200, URZ ;  /* 0x0000020006087890 */ /* 0x000fe2000fffe0ff */
[----:B------:R-:W-:Y:S01]  /*88a0*/  UMOV UR11, UR36 ;  /* 0x00000024000b7c82 */ /* 0x000fe20008000000 */
[----:B------:R-:W-:Y:S02]  /*88b0*/  UIADD3 UR17, UPT, UPT, UR9, 0x20, URZ ;  /* 0x0000002009117890 */ /* 0x000fe4000fffe0ff */
[----:B------:R-:W-:Y:S01]  /*88c0*/  UIADD3 UR16, UPT, UPT, UR6, 0x1200, URZ ;  /* 0x0000120006107890 */ /* 0x000fe2000fffe0ff */
[----:B------:R-:W-:Y:S01]  /*88d0*/  UMOV UR19, UR36 ;  /* 0x0000002400137c82 */ /* 0x000fe20008000000 */
[----:B--2---:R-:W-:Y:S01]  /*88e0*/  UIADD3 UR4, UP0, UPT, UR14, 0x680, URZ ;  /* 0x000006800e047890 */ /* 0x004fe2000ff1e0ff */
[----:B------:R-:W-:Y:S01]  /*88f0*/  UMOV UR18, UR10 ;  /* 0x0000000a00127c82 */ /* 0x000fe20008000000 */
[----:B------:R-:W-:Y:S02]  /*8900*/  UIADD3 UR29, UPT, UPT, UR9, 0x40, URZ ;  /* 0x00000040091d7890 */ /* 0x000fe4000fffe0ff */
[----:B------:R-:W-:Y:S02]  /*8910*/  UIADD3.X UR5, UPT, UPT, URZ, UR15, URZ, UP0, !UPT ;  /* 0x0000000fff057290 */ /* 0x000fe400087fe4ff */
[----:B------:R-:W-:Y:S01]  /*8920*/  UIADD3 UR28, UPT, UPT, UR6, 0x2200, URZ ;  /* 0x00002200061c7890 */ /* 0x000fe2000fffe0ff */
[----:B------:R-:W-:Y:S01]  /*8930*/  UMOV UR31, UR36 ;  /* 0x00000024001f7c82 */ /* 0x000fe20008000000 */
[----:B------:R-:W-:Y:S01]  /*8940*/  UMOV UR30, UR10 ;  /* 0x0000000a001e7c82 */ /* 0x000fe20008000000 */
[----:B------:R-:W-:Y:S02]  /*8950*/  UIADD3 UR33, UPT, UPT, UR9, 0x60, URZ ;  /* 0x0000006009217890 */ /* 0x000fe4000fffe0ff */
[----:B------:R-:W-:Y:S02]  /*8960*/  UIADD3 UR32, UPT, UPT, UR6, 0x3200, URZ ;  /* 0x0000320006207890 */ /* 0x000fe4000fffe0ff */
[----:B------:R2:W-:Y:S01]  /*8970*/  UTMASTG.3D [UR8], [UR4] ;  /* 0x00000008040073b5 */ /* 0x0005e20008010000 */
[----:B------:R-:W-:Y:S01]  /*8980*/  UMOV UR35, UR36 ;  /* 0x0000002400237c82 */ /* 0x000fe20008000000 */
[----:B------:R-:W-:Y:S01]  /*8990*/  UMOV UR34, UR10 ;  /* 0x0000000a00227c82 */ /* 0x000fe20008000000 */
[----:B------:R-:W-:Y:S02]  /*89a0*/  UIADD3 UR25, UPT, UPT, UR9, 0x80, URZ ;  /* 0x0000008009197890 */ /* 0x000fe4000fffe0ff */
[----:B------:R-:W-:Y:S01]  /*89b0*/  UIADD3 UR24, UPT, UPT, UR6, 0x4200, URZ ;  /* 0x0000420006187890 */ /* 0x000fe2000fffe0ff */
[----:B------:R-:W-:Y:S01]  /*89c0*/  UMOV UR27, UR36 ;  /* 0x00000024001b7c82 */ /* 0x000fe20008000000 */
[----:B------:R3:W-:Y:S01]  /*89d0*/  UTMASTG.3D [UR16], [UR4] ;  /* 0x00000010040073b5 */ /* 0x0007e20008010000 */
[----:B------:R-:W-:Y:S01]  /*89e0*/  UMOV UR26, UR10 ;  /* 0x0000000a001a7c82 */ /* 0x000fe20008000000 */
[----:B------:R-:W-:Y:S02]  /*89f0*/  UIADD3 UR21, UPT, UPT, UR9, 0xa0, URZ ;  /* 0x000000a009157890 */ /* 0x000fe4000fffe0ff */
[----:B------:R-:W-:Y:S01]  /*8a00*/  UIADD3 UR20, UPT, UPT, UR6, 0x5200, URZ ;  /* 0x0000520006147890 */ /* 0x000fe2000fffe0ff */
[----:B------:R-:W-:Y:S01]  /*8a10*/  UMOV UR23, UR36 ;  /* 0x0000002400177c82 */ /* 0x000fe20008000000 */
[----:B------:R-:W-:Y:S01]  /*8a20*/  UMOV UR22, UR10 ;  /* 0x0000000a00167c82 */ /* 0x000fe20008000000 */
[----:B------:R3:W-:Y:S01]  /*8a30*/  UTMASTG.3D [UR28], [UR4] ;  /* 0x0000001c040073b5 */ /* 0x0007e20008010000 */
[----:B------:R3:W-:Y:S01]  /*8a40*/  UTMASTG.3D [UR32], [UR4] ;  /* 0x00000020040073b5 */ /* 0x0007e20008010000 */
[----:B------:R3:W-:Y:S01]  /*8a50*/  UTMASTG.3D [UR24], [UR4] ;  /* 0x00000018040073b5 */ /* 0x0007e20008010000 */
[----:B--2---:R-:W-:Y:S02]  /*8a60*/  UIADD3 UR9, UPT, UPT, UR9, 0xc0, URZ ;  /* 0x000000c009097890 */ /* 0x004fe4000fffe0ff */
[----:B------:R-:W-:Y:S01]  /*8a70*/  UIADD3 UR8, UPT, UPT, UR6, 0x6200, URZ ;  /* 0x0000620006087890 */ /* 0x000fe2000fffe0ff */
[----:B------:R3:W-:Y:S08]  /*8a80*/  UTMASTG.3D [UR20], [UR4] ;  /* 0x00000014040073b5 */ /* 0x0007f00008010000 */
[----:B------:R3:W-:Y:S02]  /*8a90*/  UTMASTG.3D [UR8], [UR4] ;  /* 0x00000008040073b5 */ /* 0x0007e40008010000 */
[----:B---3--:R0:W-:Y:S02]  /*8aa0*/  UTMACMDFLUSH ;  /* 0x00000000000079b7 */ /* 0x0081e40000000000 */
.L_x_97:
[----:B------:R-:W-:Y:S05]  /*8ab0*/  BSYNC.RECONVERGENT B0 ;  /* 0x0000000000007941 */ /* 0x000fea0003800200 */
.L_x_96:
[----:B------:R-:W-:Y:S04]  /*8ac0*/  BSSY.RECONVERGENT B0, `(.L_x_98) ;  /* 0x0000003000007945 */ /* 0x000fe80003800200 */
[----:B------:R-:W-:Y:S05]  /*8ad0*/  @P1 BRA `(.L_x_99) ;  /* 0x0000000000041947 */ /* 0x000fea0003800000 */
[----:B------:R-:W-:Y:S04]  /*8ae0*/  DEPBAR.LE SB0, 0x0 ;  /* 0x000080000000791a */ /* 0x000fe80000000000 */
.L_x_99:
[----:B------:R-:W-:Y:S05]  /*8af0*/  BSYNC.RECONVERGENT B0 ;  /* 0x0000000000007941 */ /* 0x000fea0003800200 */
.L_x_98:
[----:B------:R-:W-:Y:S01]  /*8b00*/  BAR.SYNC.DEFER_BLOCKING 0x1, 0x80 ;  /* 0x0042000000007b1d */ /* 0x000fe20000010000 */
[----:B------:R-:W-:Y:S04]  /*8b10*/  UIADD3 UR50, UPT, UPT, UR50, 0x1, URZ ;  /* 0x0000000132327890 */ /* 0x000fe8000fffe0ff */
[----:B------:R-:W-:Y:S09]  /*8b20*/  UISETP.NE.AND UP0, UPT, UR50, URZ, UPT ;  /* 0x000000ff3200728c */ /* 0x000ff2000bf05270 */
[----:B------:R-:W-:Y:S05]  /*8b30*/  BRA.U !UP0, `(.L_x_100) ;  /* 0x0000000108287547 */ /* 0x000fea000b800000 */
[----:B-1----:R-:W1:Y:S01]  /*8b40*/  S2R R3, SR_CgaCtaId ;  /* 0x0000000000037919 */ /* 0x002e620000008800 */
[----:B------:R-:W-:Y:S01]  /*8b50*/  ISETP.NE.AND P0, PT, R237, RZ, PT ;  /* 0x000000ffed00720c */ /* 0x000fe20003f05270 */
[----:B------:R-:W-:Y:S01]  /*8b60*/  IMAD.U32 R0, RZ, RZ, UR49 ;  /* 0x00000031ff007e24 */ /* 0x000fe2000f8e00ff */
[----:B------:R-:W-:Y:S04]  /*8b70*/  UIADD3 UR4, UPT, UPT, UR49, 0x1, URZ ;  /* 0x0000000131047890 */ /* 0x000fe8000fffe0ff */
[----:B------:R-:W-:Y:S04]  /*8b80*/  UISETP.NE.AND UP0, UPT, UR4, 0x2, UPT ;  /* 0x000000020400788c */ /* 0x000fe8000bf05270 */
[----:B------:R-:W-:Y:S03]  /*8b90*/  USEL UR49, UR4, URZ, UP0 ;  /* 0x000000ff04317287 */ /* 0x000fe60008000000 */
[----:B------:R-:W-:Y:S05]  /*8ba0*/  @P0 LEA R0, R0, UR7, 0x3 ;  /* 0x0000000700000c11 */ /* 0x000fea000f8e18ff */
[----:B------:R-:W-:Y:S05]  /*8bb0*/  @P0 VIADD R0, R0, 0x30 ;  /* 0x0000003000000836 */ /* 0x000fea0000000000 */
[----:B-1----:R-:W-:Y:S04]  /*8bc0*/  @P0 PRMT R0, R3, 0x654, R0 ;  /* 0x0000065403000816 */ /* 0x002fe80000000000 */
[----:B------:R2:W-:Y:S03]  /*8bd0*/  @P0 SYNCS.ARRIVE.TRANS64.RED.A1T0 RZ, [R0+URZ], RZ ;  /* 0x000000ff00ff09a7 */ /* 0x0005e600081004ff */
.L_x_100:
[----:B------:R-:W-:Y:S02]  /*8be0*/  UISETP.NE.AND UP3, UPT, UR54, URZ, UPT ;  /* 0x000000ff3600728c */ /* 0x000fe4000bf65270 */
[----:B------:R-:W-:Y:S02]  /*8bf0*/  UISETP.NE.AND UP0, UPT, UR48, 0x2, UPT ;  /* 0x000000023000788c */ /* 0x000fe4000bf05270 */
[----:B------:R-:W-:Y:S02]  /*8c00*/  UISETP.NE.AND UP1, UPT, UR12, 0x4, UPT ;  /* 0x000000040c00788c */ /* 0x000fe4000bf25270 */
[----:B------:R-:W-:Y:S02]  /*8c10*/  UISETP.NE.AND UP2, UPT, UR13, 0x2, UPT ;  /* 0x000000020d00788c */ /* 0x000fe4000bf45270 */
[----:B------:R-:W-:Y:S02]  /*8c20*/  USEL UR6, URZ, 0x1, UP0 ;  /* 0x00000001ff067887 */ /* 0x000fe40008000000 */
[----:B------:R-:W-:Y:S02]  /*8c30*/  USEL UR5, URZ, 0x1, UP1 ;  /* 0x00000001ff057887 */ /* 0x000fe40008800000 */
[----:B------:R-:W-:Y:S02]  /*8c40*/  USEL UR4, URZ, 0x1, UP2 ;  /* 0x00000001ff047887 */ /* 0x000fe40009000000 */
[----:B------:R-:W-:Y:S02]  /*8c50*/  UIADD3 UR47, UPT, UPT, UR37, UR60, URZ ;  /* 0x0000003c252f7290 */ /* 0x000fe4000fffe0ff */
[----:B------:R-:W-:Y:S02]  /*8c60*/  UIADD3 UR46, UPT, UPT, UR38, UR61, URZ ;  /* 0x0000003d262e7290 */ /* 0x000fe4000fffe0ff */
[----:B------:R-:W-:Y:S02]  /*8c70*/  USEL UR18, UR48, URZ, UP0 ;  /* 0x000000ff30127287 */ /* 0x000fe40008000000 */
[----:B------:R-:W-:Y:S02]  /*8c80*/  USEL UR39, UR12, URZ, UP1 ;  /* 0x000000ff0c277287 */ /* 0x000fe40008800000 */
[----:B------:R-:W-:Y:S02]  /*8c90*/  USEL UR45, UR13, URZ, UP2 ;  /* 0x000000ff0d2d7287 */ /* 0x000fe40009000000 */
[----:B------:R-:W-:Y:S02]  /*8ca0*/  ULOP3.LUT UR51, UR51, UR6, URZ, 0x3c, !UPT ;  /* 0x0000000633337292 */ /* 0x000fe4000f8e3cff */
[----:B------:R-:W-:Y:S02]  /*8cb0*/  ULOP3.LUT UR52, UR52, UR5, URZ, 0x3c, !UPT ;  /* 0x0000000534347292 */ /* 0x000fe4000f8e3cff */
[----:B------:R-:W-:Y:S01]  /*8cc0*/  ULOP3.LUT UR53, UR53, UR4, URZ, 0x3c, !UPT ;  /* 0x0000000435357292 */ /* 0x000fe2000f8e3cff */
[----:B------:R-:W-:Y:S01]  /*8cd0*/  UMOV UR36, UR55 ;  /* 0x0000003700247c82 */ /* 0x000fe20008000000 */
[----:B------:R-:W-:Y:S10]  /*8ce0*/  BRA.U UP3, `(.L_x_101) ;  /* 0xffffffc1034c7547 */ /* 0x000ff4000b83ffff */
[----:B------:R-:W-:-:S13]  /*8cf0*/  R2UR UR4, R236 ;  /* 0x00000000ec0472ca */ /* 0x000fda00000e0000 */
[----:B------:R-:W-:-:S09]  /*8d00*/  UISETP.NE.AND UP0, UPT, UR4, URZ, UPT ;  /* 0x000000ff0400728c */ /* 0x000fd2000bf05270 */
[----:B------:R-:W-:Y:S05]  /*8d10*/  BRA.U !UP0, `(.L_x_102) ;  /* 0x0000000108487547 */ /* 0x000fea000b800000 */
[----:B------:R-:W3:Y:S02]  /*8d20*/  LDCU.64 UR4, c[0x0][0x890] ;  /* 0x00011200ff0477ac */ /* 0x000ee40008000a00 */
[----:B---3--:R-:W-:-:S04]  /*8d30*/  UISETP.NE.U32.AND UP0, UPT, UR4, URZ, UPT ;  /* 0x000000ff0400728c */ /* 0x008fc8000bf05070 */
[----:B------:R-:W-:-:S09]  /*8d40*/  UISETP.NE.AND.EX UP0, UPT, UR5, URZ, UPT, UP0 ;  /* 0x000000ff0500728c */ /* 0x000fd2000bf05300 */
[----:B------:R-:W-:Y:S05]  /*8d50*/  BRA.U UP0, `(.L_x_103) ;  /* 0x00000001000c7547 */ /* 0x000fea000b800000 */
[----:B------:R-:W-:-:S13]  /*8d60*/  FSETP.NEU.AND P0, PT, R121, RZ, PT ;  /* 0x000000ff7900720b */ /* 0x000fda0003f0d000 */
[----:B------:R-:W-:Y:S05]  /*8d70*/  @!P0 EXIT ;  /* 0x000000000000894d */ /* 0x000fea0003800000 */
[----:B------:R-:W-:Y:S05]  /*8d80*/  BRA `(.L_x_102) ;  /* 0x00000000002c7947 */ /* 0x000fea0003800000 */
.L_x_103:
[----:B------:R-:W-:Y:S01]  /*8d90*/  LOP3.LUT P0, RZ, R234, 0xff, RZ, 0xc0, !PT ;  /* 0x000000ffeaff7812 */ /* 0x000fe2000780c0ff */
[----:B------:R-:W-:-:S12]  /*8da0*/  BSSY.RECONVERGENT B0, `(.L_x_102) ;  /* 0x0000009000007945 */ /* 0x000fd80003800200 */
[----:B------:R-:W-:Y:S05]  /*8db0*/  @P0 BRA `(.L_x_104) ;  /* 0x0000000000140947 */ /* 0x000fea0003800000 */
[----:B------:R-:W3:Y:S02]  /*8dc0*/  LDCU.64 UR4, c[0x0][0x888] ;  /* 0x00011100ff0477ac */ /* 0x000ee40008000a00 */
[----:B---3--:R-:W-:-:S04]  /*8dd0*/  ISETP.NE.U32.AND P0, PT, RZ, UR4, PT ;  /* 0x00000004ff007c0c */ /* 0x008fc8000bf05070 */
[----:B------:R-:W-:-:S13]  /*8de0*/  ISETP.NE.AND.EX P0, PT, RZ, UR5, PT, P0 ;  /* 0x00000005ff007c0c */ /* 0x000fda000bf05300 */
[----:B------:R-:W-:Y:S05]  /*8df0*/  @!P0 EXIT ;  /* 0x000000000000894d */ /* 0x000fea0003800000 */
[----:B------:R-:W-:Y:S05]  /*8e00*/  BRA `(.L_x_105) ;  /* 0x0000000000087947 */ /* 0x000fea0003800000 */
.L_x_104:
[----:B------:R-:W-:-:S13]  /*8e10*/  FSETP.NEU.AND P0, PT, R121, RZ, PT ;  /* 0x000000ff7900720b */ /* 0x000fda0003f0d000 */
[----:B------:R-:W-:Y:S05]  /*8e20*/  @!P0 EXIT ;  /* 0x000000000000894d */ /* 0x000fea0003800000 */
.L_x_105:
[----:B------:R-:W-:Y:S05]  /*8e30*/  BSYNC.RECONVERGENT B0 ;  /* 0x0000000000007941 */ /* 0x000fea0003800200 */
.L_x_102:
[----:B------:R-:W-:-:S04]  /*8e40*/  DEPBAR.LE SB0, 0x0 ;  /* 0x000080000000791a */ /* 0x000fc80000000000 */
[----:B------:R-:W-:Y:S05]  /*8e50*/  EXIT ;  /* 0x000000000000794d */ /* 0x000fea0003800000 */
.L_x_19:
[----:B--2---:R2:W3:Y:S02]  /*8e60*/  SYNCS.PHASECHK.TRANS64.TRYWAIT P0, [R0+URZ+0xc0], R2 ;  /* 0x0000c002000075a7 */ /* 0x0044e400080011ff */
[----:B---3--:R-:W-:Y:S05]  /*8e70*/  @!P0 NANOSLEEP.SYNCS 0x989680 ;  /* 0x009896800000895d */ /* 0x008fea0003900000 */
[----:B------:R-:W3:Y:S02]  /*8e80*/  @!P0 SYNCS.PHASECHK.TRANS64 P0, [R0+URZ+0xc0], R2 ;  /* 0x0000c002000085a7 */ /* 0x000ee400080010ff */
[----:B---3--:R-:W-:Y:S05]  /*8e90*/  @!P0 BRA `(.L_x_19) ;  /* 0xfffffffc00f08947 */ /* 0x008fea000383ffff */
[----:B------:R-:W-:Y:S05]  /*8ea0*/  BRA `(.L_x_106) ;  /* 0xffffff8400f47947 */ /* 0x000fea000383ffff */
.L_x_22:
[----:B-1----:R-:W-:Y:S07]  /*8eb0*/  MOV R0, UR33 ;  /* 0x0000002100007c02 */ /* 0x002fee0008000f00 */
.L_x_107:
[----:B-1----:R1:W2:Y:S02]  /*8ec0*/  SYNCS.PHASECHK.TRANS64.TRYWAIT P0, [R0+URZ+0x10], R3 ;  /* 0x00001003000075a7 */ /* 0x0022a400080011ff */
[----:B--2---:R-:W-:Y:S05]  /*8ed0*/  @!P0 NANOSLEEP.SYNCS 0x989680 ;  /* 0x009896800000895d */ /* 0x004fea0003900000 */
[----:B------:R-:W2:Y:S02]  /*8ee0*/  @!P0 SYNCS.PHASECHK.TRANS64 P0, [R0+URZ+0x10], R3 ;  /* 0x00001003000085a7 */ /* 0x000ea400080010ff */
[----:B--2---:R-:W-:Y:S05]  /*8ef0*/  @!P0 BRA `(.L_x_107) ;  /* 0xfffffffc00f08947 */ /* 0x004fea000383ffff */
[----:B------:R-:W-:Y:S05]  /*8f00*/  BRA `(.L_x_21) ;  /* 0xffffff88003c7947 */ /* 0x000fea000383ffff */
.L_x_28:
[----:B-1----:R-:W-:Y:S07]  /*8f10*/  MOV R0, UR33 ;  /* 0x0000002100007c02 */ /* 0x002fee0008000f00 */
.L_x_108:
[----:B-1----:R1:W2:Y:S02]  /*8f20*/  SYNCS.PHASECHK.TRANS64.TRYWAIT P0, [R0+URZ+0x10], R3 ;  /* 0x00001003000075a7 */ /* 0x0022a400080011ff */
[----:B--2---:R-:W-:Y:S05]  /*8f30*/  @!P0 NANOSLEEP.SYNCS 0x989680 ;  /* 0x009896800000895d */ /* 0x004fea0003900000 */
[----:B------:R-:W2:Y:S02]  /*8f40*/  @!P0 SYNCS.PHASECHK.TRANS64 P0, [R0+URZ+0x10], R3 ;  /* 0x00001003000085a7 */ /* 0x000ea400080010ff */
[----:B--2---:R-:W-:Y:S05]  /*8f50*/  @!P0 BRA `(.L_x_108) ;  /* 0xfffffffc00f08947 */ /* 0x004fea000383ffff */
[----:B------:R-:W-:Y:S05]  /*8f60*/  BRA `(.L_x_27) ;  /* 0xffffff8c00147947 */ /* 0x000fea000383ffff */
.L_x_32:
[----:B-1----:R1:W2:Y:S02]  /*8f70*/  SYNCS.PHASECHK.TRANS64.TRYWAIT P0, [R3+URZ+0x50], R0 ;  /* 0x00005000030075a7 */ /* 0x0022a400080011ff */
[----:B--2---:R-:W-:Y:S05]  /*8f80*/  @!P0 NANOSLEEP.SYNCS 0x989680 ;  /* 0x009896800000895d */ /* 0x004fea0003900000 */
[----:B------:R-:W2:Y:S02]  /*8f90*/  @!P0 SYNCS.PHASECHK.TRANS64 P0, [R3+URZ+0x50], R0 ;  /* 0x00005000030085a7 */ /* 0x000ea400080010ff */
[----:B--2---:R-:W-:Y:S05]  /*8fa0*/  @!P0 BRA `(.L_x_32) ;  /* 0xfffffffc00f08947 */ /* 0x004fea000383ffff */
[----:B------:R-:W-:Y:S05]  /*8fb0*/  BRA `(.L_x_109) ;  /* 0xffffff8c00cc7947 */ /* 0x000fea000383ffff */
.L_x_36:
[----:B------:R-:W-:-:S07]  /*8fc0*/  MOV R0, UR4 ;  /* 0x0000000400007c02 */ /* 0x000fce0008000f00 */
.L_x_110:
[----:B-1----:R1:W2:Y:S02]  /*8fd0*/  SYNCS.PHASECHK.TRANS64.TRYWAIT P0, [R0+URZ], R2 ;  /* 0x00000002000075a7 */ /* 0x0022a400080011ff */
[----:B--2---:R-:W-:Y:S05]  /*8fe0*/  @!P0 NANOSLEEP.SYNCS 0x989680 ;  /* 0x009896800000895d */ /* 0x004fea0003900000 */
[----:B------:R-:W2:Y:S02]  /*8ff0*/  @!P0 SYNCS.PHASECHK.TRANS64 P0, [R0+URZ], R2 ;  /* 0x00000002000085a7 */ /* 0x000ea400080010ff */
[----:B--2---:R-:W-:Y:S05]  /*9000*/  @!P0 BRA `(.L_x_110) ;  /* 0xfffffffc00f08947 */ /* 0x004fea000383ffff */
[----:B------:R-:W-:Y:S05]  /*9010*/  BRA `(.L_x_111) ;  /* 0xffffff9400707947 */ /* 0x000fea000383ffff */
.L_x_39:
[----:B--2---:R2:W3:Y:S02]  /*9020*/  SYNCS.PHASECHK.TRANS64.TRYWAIT P0, [R2+URZ+0xb0], R4 ;  /* 0x0000b004020075a7 */ /* 0x0044e400080011ff */
[----:B---3--:R-:W-:Y:S05]  /*9030*/  @!P0 NANOSLEEP.SYNCS 0x989680 ;  /* 0x009896800000895d */ /* 0x008fea0003900000 */
[----:B------:R-:W3:Y:S02]  /*9040*/  @!P0 SYNCS.PHASECHK.TRANS64 P0, [R2+URZ+0xb0], R4 ;  /* 0x0000b004020085a7 */ /* 0x000ee400080010ff */
[----:B---3--:R-:W-:Y:S05]  /*9050*/  @!P0 BRA `(.L_x_39) ;  /* 0xfffffffc00f08947 */ /* 0x008fea000383ffff */
[----:B------:R-:W-:Y:S05]  /*9060*/  BRA `(.L_x_112) ;  /* 0xffffff9400cc7947 */ /* 0x000fea000383ffff */
.L_x_40:
[----:B------:R-:W-:-:S07]  /*9070*/  MOV R2, UR4 ;  /* 0x0000000400027c02 */ /* 0x000fce0008000f00 */
.L_x_113:
[----:B--2---:R2:W3:Y:S02]  /*9080*/  SYNCS.PHASECHK.TRANS64.TRYWAIT P0, [R2+URZ+0x60], R5 ;  /* 0x00006005020075a7 */ /* 0x0044e400080011ff */
[----:B---3--:R-:W-:Y:S05]  /*9090*/  @!P0 NANOSLEEP.SYNCS 0x989680 ;  /* 0x009896800000895d */ /* 0x008fea0003900000 */
[----:B------:R-:W3:Y:S02]  /*90a0*/  @!P0 SYNCS.PHASECHK.TRANS64 P0, [R2+URZ+0x60], R5 ;  /* 0x00006005020085a7 */ /* 0x000ee400080010ff */
[----:B---3--:R-:W-:Y:S05]  /*90b0*/  @!P0 BRA `(.L_x_113) ;  /* 0xfffffffc00f08947 */ /* 0x008fea000383ffff */
[----:B------:R-:W-:Y:S05]  /*90c0*/  BRA `(.L_x_114) ;  /* 0xffffff9400dc7947 */ /* 0x000fea000383ffff */
.L_x_41:
[----:B--2---:R2:W3:Y:S02]  /*90d0*/  SYNCS.PHASECHK.TRANS64.TRYWAIT P1, [R2+URZ+0x50], R4 ;  /* 0x00005004020075a7 */ /* 0x0044e400080211ff */
[----:B---3--:R-:W-:Y:S05]  /*90e0*/  @!P1 NANOSLEEP.SYNCS 0x989680 ;  /* 0x009896800000995d */ /* 0x008fea0003900000 */
[----:B------:R-:W3:Y:S02]  /*90f0*/  @!P1 SYNCS.PHASECHK.TRANS64 P1, [R2+URZ+0x50], R4 ;  /* 0x00005004020095a7 */ /* 0x000ee400080210ff */
[----:B---3--:R-:W-:Y:S05]  /*9100*/  @!P1 BRA `(.L_x_41) ;  /* 0xfffffffc00f09947 */ /* 0x008fea000383ffff */
[----:B------:R-:W-:Y:S05]  /*9110*/  BRA `(.L_x_115) ;  /* 0xffffff98000c7947 */ /* 0x000fea000383ffff */
.L_x_44:
[----:B------:R-:W-:-:S07]  /*9120*/  MOV R0, UR4 ;  /* 0x0000000400007c02 */ /* 0x000fce0008000f00 */
.L_x_116:
[----:B--2---:R2:W3:Y:S02]  /*9130*/  SYNCS.PHASECHK.TRANS64.TRYWAIT P0, [R0+URZ+0x60], R2 ;  /* 0x00006002000075a7 */ /* 0x0044e400080011ff */
[----:B---3--:R-:W-:Y:S05]  /*9140*/  @!P0 NANOSLEEP.SYNCS 0x989680 ;  /* 0x009896800000895d */ /* 0x008fea0003900000 */
[----:B------:R-:W3:Y:S02]  /*9150*/  @!P0 SYNCS.PHASECHK.TRANS64 P0, [R0+URZ+0x60], R2 ;  /* 0x00006002000085a7 */ /* 0x000ee400080010ff */
[----:B---3--:R-:W-:Y:S05]  /*9160*/  @!P0 BRA `(.L_x_116) ;  /* 0xfffffffc00f08947 */ /* 0x008fea000383ffff */
[----:B------:R-:W-:Y:S05]  /*9170*/  BRA `(.L_x_43) ;  /* 0xffffff9800607947 */ /* 0x000fea000383ffff */
.L_x_51:
[----:B--2---:R2:W3:Y:S02]  /*9180*/  SYNCS.PHASECHK.TRANS64.TRYWAIT P1, [R0+URZ+0x50], R2 ;  /* 0x00005002000075a7 */ /* 0x0044e400080211ff */
[----:B---3--:R-:W-:Y:S05]  /*9190*/  @!P1 NANOSLEEP.SYNCS 0x989680 ;  /* 0x009896800000995d */ /* 0x008fea0003900000 */
[----:B------:R-:W3:Y:S02]  /*91a0*/  @!P1 SYNCS.PHASECHK.TRANS64 P1, [R0+URZ+0x50], R2 ;  /* 0x00005002000095a7 */ /* 0x000ee400080210ff */
[----:B---3--:R-:W-:Y:S05]  /*91b0*/  @!P1 BRA `(.L_x_51) ;  /* 0xfffffffc00f09947 */ /* 0x008fea000383ffff */
[----:B------:R-:W-:Y:S05]  /*91c0*/  BRA `(.L_x_117) ;  /* 0xffffff9c00f07947 */ /* 0x000fea000383ffff */
.L_x_52:
[----:B------:R-:W-:-:S07]  /*91d0*/  MOV R2, UR46 ;  /* 0x0000002e00027c02 */ /* 0x000fce0008000f00 */
.L_x_118:
[----:B-1----:R1:W2:Y:S02]  /*91e0*/  SYNCS.PHASECHK.TRANS64.TRYWAIT P0, [R2+URZ+0x90], R0 ;  /* 0x00009000020075a7 */ /* 0x0022a400080011ff */
[----:B--2---:R-:W-:Y:S05]  /*91f0*/  @!P0 NANOSLEEP.SYNCS 0x989680 ;  /* 0x009896800000895d */ /* 0x004fea0003900000 */
[----:B------:R-:W2:Y:S02]  /*9200*/  @!P0 SYNCS.PHASECHK.TRANS64 P0, [R2+URZ+0x90], R0 ;  /* 0x00009000020085a7 */ /* 0x000ea400080010ff */
[----:B--2---:R-:W-:Y:S05]  /*9210*/  @!P0 BRA `(.L_x_118) ;  /* 0xfffffffc00f08947 */ /* 0x004fea000383ffff */
[----:B------:R-:W-:Y:S05]  /*9220*/  BRA `(.L_x_119) ;  /* 0xffffffa000387947 */ /* 0x000fea000383ffff */
.L_x_55:
[----:B------:R-:W-:Y:S07]  /*9230*/  MOV R0, UR7 ;  /* 0x0000000700007c02 */ /* 0x000fee0008000f00 */
.L_x_120:
[----:B-1----:R1:W2:Y:S02]  /*9240*/  SYNCS.PHASECHK.TRANS64.TRYWAIT P0, [R0+URZ], R2 ;  /* 0x00000002000075a7 */ /* 0x0022a400080011ff */
[----:B--2---:R-:W-:Y:S05]  /*9250*/  @!P0 NANOSLEEP.SYNCS 0x989680 ;  /* 0x009896800000895d */ /* 0x004fea0003900000 */
[----:B------:R-:W2:Y:S02]  /*9260*/  @!P0 SYNCS.PHASECHK.TRANS64 P0, [R0+URZ], R2 ;  /* 0x00000002000085a7 */ /* 0x000ea400080010ff */
[----:B--2---:R-:W-:Y:S05]  /*9270*/  @!P0 BRA `(.L_x_120) ;  /* 0xfffffffc00f08947 */ /* 0x004fea000383ffff */
[----:B------:R-:W-:Y:S05]  /*9280*/  BRA `(.L_x_54) ;  /* 0xffffffa000547947 */ /* 0x000fea000383ffff */
.L_x_58:
[----:B------:R-:W-:-:S07]  /*9290*/  MOV R0, UR4 ;  /* 0x0000000400007c02 */ /* 0x000fce0008000f00 */
.L_x_121:
[----:B-1----:R1:W3:Y:S02]  /*92a0*/  SYNCS.PHASECHK.TRANS64.TRYWAIT P0, [R0+URZ], R2 ;  /* 0x00000002000075a7 */ /* 0x0022e400080011ff */
[----:B---3--:R-:W-:Y:S05]  /*92b0*/  @!P0 NANOSLEEP.SYNCS 0x989680 ;  /* 0x009896800000895d */ /* 0x008fea0003900000 */
[----:B------:R-:W3:Y:S02]  /*92c0*/  @!P0 SYNCS.PHASECHK.TRANS64 P0, [R0+URZ], R2 ;  /* 0x00000002000085a7 */ /* 0x000ee400080010ff */
[----:B---3--:R-:W-:Y:S05]  /*92d0*/  @!P0 BRA `(.L_x_121) ;  /* 0xfffffffc00f08947 */ /* 0x008fea000383ffff */
[----:B------:R-:W-:Y:S05]  /*92e0*/  BRA `(.L_x_122) ;  /* 0xffffffa400847947 */ /* 0x000fea000383ffff */
.L_x_59:
[----:B------:R-:W-:-:S07]  /*92f0*/  MOV R0, UR5 ;  /* 0x0000000500007c02 */ /* 0x000fce0008000f00 */
.L_x_123:
[----:B-1----:R1:W2:Y:S02]  /*9300*/  SYNCS.PHASECHK.TRANS64.TRYWAIT P0, [R0+URZ], R3 ;  /* 0x00000003000075a7 */ /* 0x0022a400080011ff */
[----:B--2---:R-:W-:Y:S05]  /*9310*/  @!P0 NANOSLEEP.SYNCS 0x989680 ;  /* 0x009896800000895d */ /* 0x004fea0003900000 */
[----:B------:R-:W2:Y:S02]  /*9320*/  @!P0 SYNCS.PHASECHK.TRANS64 P0, [R0+URZ], R3 ;  /* 0x00000003000085a7 */ /* 0x000ea400080010ff */
[----:B--2---:R-:W-:Y:S05]  /*9330*/  @!P0 BRA `(.L_x_123) ;  /* 0xfffffffc00f08947 */ /* 0x004fea000383ffff */
[----:B------:R-:W-:Y:S05]  /*9340*/  BRA `(.L_x_124) ;  /* 0xffffffa400907947 */ /* 0x000fea000383ffff */
.L_x_60:
[----:B------:R-:W-:-:S07]  /*9350*/  MOV R0, UR5 ;  /* 0x0000000500007c02 */ /* 0x000fce0008000f00 */
.L_x_125:
[----:B-1----:R1:W2:Y:S02]  /*9360*/  SYNCS.PHASECHK.TRANS64.TRYWAIT P0, [R0+URZ], R3 ;  /* 0x00000003000075a7 */ /* 0x0022a400080011ff */
[----:B--2---:R-:W-:Y:S05]  /*9370*/  @!P0 NANOSLEEP.SYNCS 0x989680 ;  /* 0x009896800000895d */ /* 0x004fea0003900000 */
[----:B------:R-:W2:Y:S02]  /*9380*/  @!P0 SYNCS.PHASECHK.TRANS64 P0, [R0+URZ], R3 ;  /* 0x00000003000085a7 */ /* 0x000ea400080010ff */
[----:B--2---:R-:W-:Y:S05]  /*9390*/  @!P0 BRA `(.L_x_125) ;  /* 0xfffffffc00f08947 */ /* 0x004fea000383ffff */
[----:B------:R-:W-:Y:S05]  /*93a0*/  BRA `(.L_x_126) ;  /* 0xffffffa4009c7947 */ /* 0x000fea000383ffff */
.L_x_61:
[----:B-1----:R-:W-:-:S07]  /*93b0*/  MOV R0, UR4 ;  /* 0x0000000400007c02 */ /* 0x002fce0008000f00 */
.L_x_127:
[----:B-1----:R1:W2:Y:S02]  /*93c0*/  SYNCS.PHASECHK.TRANS64.TRYWAIT P0, [R0+URZ], R2 ;  /* 0x00000002000075a7 */ /* 0x0022a400080011ff */
[----:B--2---:R-:W-:Y:S05]  /*93d0*/  @!P0 NANOSLEEP.SYNCS 0x989680 ;  /* 0x009896800000895d */ /* 0x004fea0003900000 */
[----:B------:R-:W2:Y:S02]  /*93e0*/  @!P0 SYNCS.PHASECHK.TRANS64 P0, [R0+URZ], R2 ;  /* 0x00000002000085a7 */ /* 0x000ea400080010ff */
[----:B--2---:R-:W-:Y:S05]  /*93f0*/  @!P0 BRA `(.L_x_127) ;  /* 0xfffffffc00f08947 */ /* 0x004fea000383ffff */
[----:B------:R-:W-:Y:S05]  /*9400*/  BRA `(.L_x_128) ;  /* 0xffffffa400a87947 */ /* 0x000fea000383ffff */
.L_x_66:
[----:B--2---:R2:W4:Y:S02]  /*9410*/  SYNCS.PHASECHK.TRANS64.TRYWAIT P0, [R3+URZ+0x50], R0 ;  /* 0x00005000030075a7 */ /* 0x00452400080011ff */
[----:B----4-:R-:W-:Y:S05]  /*9420*/  @!P0 NANOSLEEP.SYNCS 0x989680 ;  /* 0x009896800000895d */ /* 0x010fea0003900000 */
[----:B------:R-:W4:Y:S02]  /*9430*/  @!P0 SYNCS.PHASECHK.TRANS64 P0, [R3+URZ+0x50], R0 ;  /* 0x00005000030085a7 */ /* 0x000f2400080010ff */
[----:B----4-:R-:W-:Y:S05]  /*9440*/  @!P0 BRA `(.L_x_66) ;  /* 0xfffffffc00f08947 */ /* 0x010fea000383ffff */
[----:B------:R-:W-:Y:S05]  /*9450*/  BRA `(.L_x_129) ;  /* 0xffffffa800c87947 */ /* 0x000fea000383ffff */
.L_x_69:
[----:B-1----:R-:W-:Y:S07]  /*9460*/  MOV R0, UR6 ;  /* 0x0000000600007c02 */ /* 0x002fee0008000f00 */
.L_x_130:
[----:B-1----:R1:W2:Y:S02]  /*9470*/  SYNCS.PHASECHK.TRANS64.TRYWAIT P1, [R0+URZ+0x48], R2 ;  /* 0x00004802000075a7 */ /* 0x0022a400080211ff */
[----:B--2---:R-:W-:Y:S05]  /*9480*/  @!P1 NANOSLEEP.SYNCS 0x989680 ;  /* 0x009896800000995d */ /* 0x004fea0003900000 */
[----:B------:R-:W2:Y:S02]  /*9490*/  @!P1 SYNCS.PHASECHK.TRANS64 P1, [R0+URZ+0x48], R2 ;  /* 0x00004802000095a7 */ /* 0x000ea400080210ff */
[----:B--2---:R-:W-:Y:S05]  /*94a0*/  @!P1 BRA `(.L_x_130) ;  /* 0xfffffffc00f09947 */ /* 0x004fea000383ffff */
[----:B------:R-:W-:Y:S05]  /*94b0*/  BRA `(.L_x_68) ;  /* 0xffffffb000387947 */ /* 0x000fea000383ffff */
.L_x_72:
[----:B------:R-:W-:Y:S07]  /*94c0*/  MOV R2, UR5 ;  /* 0x0000000500027c02 */ /* 0x000fee0008000f00 */
.L_x_131:
[----:B-1----:R1:W2:Y:S02]  /*94d0*/  SYNCS.PHASECHK.TRANS64.TRYWAIT P2, [R2+URZ+0x30], R0 ;  /* 0x00003000020075a7 */ /* 0x0022a400080411ff */
[----:B--2---:R-:W-:Y:S05]  /*94e0*/  @!P2 NANOSLEEP.SYNCS 0x989680 ;  /* 0x009896800000a95d */ /* 0x004fea0003900000 */
[----:B------:R-:W2:Y:S02]  /*94f0*/  @!P2 SYNCS.PHASECHK.TRANS64 P2, [R2+URZ+0x30], R0 ;  /* 0x000030000200a5a7 */ /* 0x000ea400080410ff */
[----:B--2---:R-:W-:Y:S05]  /*9500*/  @!P2 BRA `(.L_x_131) ;  /* 0xfffffffc00f0a947 */ /* 0x004fea000383ffff */
[----:B------:R-:W-:Y:S05]  /*9510*/  BRA `(.L_x_132) ;  /* 0xffffffb000947947 */ /* 0x000fea000383ffff */
.L_x_74:
[----:B------:R-:W-:-:S07]  /*9520*/  MOV R0, UR4 ;  /* 0x0000000400007c02 */ /* 0x000fce0008000f00 */
.L_x_133:
[----:B-1----:R1:W4:Y:S02]  /*9530*/  SYNCS.PHASECHK.TRANS64.TRYWAIT P0, [R0+URZ], R2 ;  /* 0x00000002000075a7 */ /* 0x00232400080011ff */
[----:B----4-:R-:W-:Y:S05]  /*9540*/  @!P0 NANOSLEEP.SYNCS 0x989680 ;  /* 0x009896800000895d */ /* 0x010fea0003900000 */
[----:B------:R-:W4:Y:S02]  /*9550*/  @!P0 SYNCS.PHASECHK.TRANS64 P0, [R0+URZ], R2 ;  /* 0x00000002000085a7 */ /* 0x000f2400080010ff */
[----:B----4-:R-:W-:Y:S05]  /*9560*/  @!P0 BRA `(.L_x_133) ;  /* 0xfffffffc00f08947 */ /* 0x010fea000383ffff */
[----:B------:R-:W-:Y:S05]  /*9570*/  BRA `(.L_x_134) ;  /* 0xffffffb4008c7947 */ /* 0x000fea000383ffff */
.L_x_76:
[----:B------:R-:W-:Y:S07]  /*9580*/  MOV R0, UR4 ;  /* 0x0000000400007c02 */ /* 0x000fee0008000f00 */
.L_x_135:
[----:B--2---:R2:W3:Y:S02]  /*9590*/  SYNCS.PHASECHK.TRANS64.TRYWAIT P0, [R0+URZ+0x50], R3 ;  /* 0x00005003000075a7 */ /* 0x0044e400080011ff */
[----:B---3--:R-:W-:Y:S05]  /*95a0*/  @!P0 NANOSLEEP.SYNCS 0x989680 ;  /* 0x009896800000895d */ /* 0x008fea0003900000 */
[----:B------:R-:W3:Y:S02]  /*95b0*/  @!P0 SYNCS.PHASECHK.TRANS64 P0, [R0+URZ+0x50], R3 ;  /* 0x00005003000085a7 */ /* 0x000ee400080010ff */
[----:B---3--:R-:W-:Y:S05]  /*95c0*/  @!P0 BRA `(.L_x_135) ;  /* 0xfffffffc00f08947 */ /* 0x008fea000383ffff */
[----:B------:R-:W-:Y:S05]  /*95d0*/  BRA `(.L_x_136) ;  /* 0xffffffb800307947 */ /* 0x000fea000383ffff */
.L_x_86:
[----:B-1----:R1:W2:Y:S02]  /*95e0*/  SYNCS.PHASECHK.TRANS64.TRYWAIT P1, [R0+URZ+0x20], R3 ;  /* 0x00002003000075a7 */ /* 0x0022a400080211ff */
[----:B--2---:R-:W-:Y:S05]  /*95f0*/  @!P1 NANOSLEEP.SYNCS 0x989680 ;  /* 0x009896800000995d */ /* 0x004fea0003900000 */
[----:B------:R-:W2:Y:S02]  /*9600*/  @!P1 SYNCS.PHASECHK.TRANS64 P1, [R0+URZ+0x20], R3 ;  /* 0x00002003000095a7 */ /* 0x000ea400080210ff */
[----:B--2---:R-:W-:Y:S05]  /*9610*/  @!P1 BRA `(.L_x_86) ;  /* 0xfffffffc00f09947 */ /* 0x004fea000383ffff */
[----:B------:R-:W-:Y:S05]  /*9620*/  BRA `(.L_x_85) ;  /* 0xffffffc8000c7947 */ /* 0x000fea000383ffff */
.L_x_88:
[----:B--2---:R2:W4:Y:S02]  /*9630*/  SYNCS.PHASECHK.TRANS64.TRYWAIT P0, [R17+URZ+0x70], R4 ;  /* 0x00007004110075a7 */ /* 0x00452400080011ff */
[----:B----4-:R-:W-:Y:S05]  /*9640*/  @!P0 NANOSLEEP.SYNCS 0x989680 ;  /* 0x009896800000895d */ /* 0x010fea0003900000 */
[----:B------:R-:W4:Y:S02]  /*9650*/  @!P0 SYNCS.PHASECHK.TRANS64 P0, [R17+URZ+0x70], R4 ;  /* 0x00007004110085a7 */ /* 0x000f2400080010ff */
[----:B----4-:R-:W-:Y:S05]  /*9660*/  @!P0 BRA `(.L_x_88) ;  /* 0xfffffffc00f08947 */ /* 0x010fea000383ffff */
[----:B------:R-:W-:Y:S05]  /*9670*/  BRA `(.L_x_87) ;  /* 0xffffffc800d87947 */ /* 0x000fea000383ffff */
        .weak           $__internal_0_$__cuda_sm10x_tcgen05_guardrail_trap_col_being_dealloced_not_returned_by_alloc
        .type           $__internal_0_$__cuda_sm10x_tcgen05_guardrail_trap_col_being_dealloced_not_returned_by_alloc,@function
        .size           $__internal_0_$__cuda_sm10x_tcgen05_guardrail_trap_col_being_dealloced_not_returned_by_alloc,($__internal_1_$__cuda_sm10x_tcgen05_guardrail_trap_phase_invalid_during_alloc - $__internal_0_$__cuda_sm10x_tcgen05_guardrail_trap_col_being_dealloced_not_returned_by_alloc)
$__internal_0_$__cuda_sm10x_tcgen05_guardrail_trap_col_being_dealloced_not_returned_by_alloc:
[----:B------:R-:W-:Y:S05]  /*9680*/  BPT.TRAP 0x1 ;  /* 0x000000040000795c */ /* 0x000fea0000300000 */
[----:B------:R-:W-:-:S04]  /*9690*/  HFMA2 R3, -RZ, RZ, 0, 0 ;  /* 0x00000000ff037431 */ /* 0x000fc800000001ff */
[----:B------:R-:W-:Y:S05]  /*96a0*/  RET.REL.NODEC R2 `(_ZN7cutlass13device_kernelINS_4gemm6kernel13GemmUniversalIN4cute5tupleIJiiiiEEENS1_10collective13CollectiveMmaINS1_35MainloopSm100TmaUmmaWarpSpecializedILi2ELi2ELi4ENS5_IJNS4_1CILi1EEESB_SB_EEEEENS5_IJNSA_ILi64EEENSA_ILi224EEENSA_ILi128EEEEEENS_6half_tENS5_IJlSB_lEEESI_SJ_NS4_8TiledMMAINS4_8MMA_AtomIJNS4_20SM100_MMA_F16BF16_SSISI_SI_fLi64ELi224ELNS4_4UMMA5MajorE0ELSO_0ELNSN_7ScaleInE0ELSP_0EEEEEENS4_6LayoutISC_NS5_IJNSA_ILi0EEEST_ST_EEEEENS5_IJNS4_10UnderscoreESW_SW_EEEEENS4_13SM90_TMA_LOADENS4_14ComposedLayoutINS4_7SwizzleILi3ELi4ELi3EEENS4_18smem_ptr_flag_bitsILi16EEENSS_INS5_IJNSA_ILi8EEESE_EEENS5_IJSE_SB_EEEEEEEvNS4_8identityESZ_S19_vS1A_EENS_8epilogue10collective18CollectiveEpilogueINS1C_23Sm100TmaWarpSpecializedILi2ELi1ELi112ELb1ELb0EEEJSH_NS5_IJNSS_ISE_SB_EENSS_ISF_SB_EEEEESI_SJ_SI_SJ_NS1C_6fusion15FusionCallbacksIS1G_NS1K_17LinearCombinationISI_fSI_fLNS_15FloatRoundStyleE2EEESH_S1J_JEEENS4_5SM1004TMEM4LOAD26SM100_TMEM_LOAD_16dp256b4xESZ_NS10_INS11_ILi2ELi4ELi3EEES14_NSS_INS5_IJS15_NSA_ILi32EEEEEENS5_IJS1V_SB_EEEEEEENS4_17SM75_U32x4_LDSM_NENS4_14SM90_TMA_STOREES1Z_NS4_17SM90_U32x4_STSM_NENS4_39AutoVectorizingCopyWithAssumedAlignmentILi128EEEEEEvvEEEEvNT_6ParamsE) ;  /* 0xffffff6802547950 */ /* 0x000fea0003c3ffff */
        .weak           $__internal_1_$__cuda_sm10x_tcgen05_guardrail_trap_phase_invalid_during_alloc
        .type           $__internal_1_$__cuda_sm10x_tcgen05_guardrail_trap_phase_invalid_during_alloc,@function
        .size           $__internal_1_$__cuda_sm10x_tcgen05_guardrail_trap_phase_invalid_during_alloc,($__internal_2_$__cuda_sm10x_tcgen05_guardrail_trap_unallocated_columns_being_dealloced - $__internal_1_$__cuda_sm10x_tcgen05_guardrail_trap_phase_invalid_during_alloc)
$__internal_1_$__cuda_sm10x_tcgen05_guardrail_trap_phase_invalid_during_alloc:
[----:B------:R-:W-:Y:S05]  /*96b0*/  BPT.TRAP 0x1 ;  /* 0x000000040000795c */ /* 0x000fea0000300000 */
[----:B------:R-:W-:-:S04]  /*96c0*/  MOV R3, 0x0 ;  /* 0x0000000000037802 */ /* 0x000fc80000000f00 */
[----:B------:R-:W-:Y:S05]  /*96d0*/  RET.REL.NODEC R2 `(_ZN7cutlass13device_kernelINS_4gemm6kernel13GemmUniversalIN4cute5tupleIJiiiiEEENS1_10collective13CollectiveMmaINS1_35MainloopSm100TmaUmmaWarpSpecializedILi2ELi2ELi4ENS5_IJNS4_1CILi1EEESB_SB_EEEEENS5_IJNSA_ILi64EEENSA_ILi224EEENSA_ILi128EEEEEENS_6half_tENS5_IJlSB_lEEESI_SJ_NS4_8TiledMMAINS4_8MMA_AtomIJNS4_20SM100_MMA_F16BF16_SSISI_SI_fLi64ELi224ELNS4_4UMMA5MajorE0ELSO_0ELNSN_7ScaleInE0ELSP_0EEEEEENS4_6LayoutISC_NS5_IJNSA_ILi0EEEST_ST_EEEEENS5_IJNS4_10UnderscoreESW_SW_EEEEENS4_13SM90_TMA_LOADENS4_14ComposedLayoutINS4_7SwizzleILi3ELi4ELi3EEENS4_18smem_ptr_flag_bitsILi16EEENSS_INS5_IJNSA_ILi8EEESE_EEENS5_IJSE_SB_EEEEEEEvNS4_8identityESZ_S19_vS1A_EENS_8epilogue10collective18CollectiveEpilogueINS1C_23Sm100TmaWarpSpecializedILi2ELi1ELi112ELb1ELb0EEEJSH_NS5_IJNSS_ISE_SB_EENSS_ISF_SB_EEEEESI_SJ_SI_SJ_NS1C_6fusion15FusionCallbacksIS1G_NS1K_17LinearCombinationISI_fSI_fLNS_15FloatRoundStyleE2EEESH_S1J_JEEENS4_5SM1004TMEM4LOAD26SM100_TMEM_LOAD_16dp256b4xESZ_NS10_INS11_ILi2ELi4ELi3EEES14_NSS_INS5_IJS15_NSA_ILi32EEEEEENS5_IJS1V_SB_EEEEEEENS4_17SM75_U32x4_LDSM_NENS4_14SM90_TMA_STOREES1Z_NS4_17SM90_U32x4_STSM_NENS4_39AutoVectorizingCopyWithAssumedAlignmentILi128EEEEEEvvEEEEvNT_6ParamsE) ;  /* 0xffffff6802487950 */ /* 0x000fea0003c3ffff */
        .weak           $__internal_2_$__cuda_sm10x_tcgen05_guardrail_trap_unallocated_columns_being_dealloced
        .type           $__internal_2_$__cuda_sm10x_tcgen05_guardrail_trap_unallocated_columns_being_dealloced,@function
        .size           $__internal_2_$__cuda_sm10x_tcgen05_guardrail_trap_unallocated_columns_being_dealloced,(.L_x_138 - $__internal_2_$__cuda_sm10x_tcgen05_guardrail_trap_unallocated_columns_being_dealloced)
$__internal_2_$__cuda_sm10x_tcgen05_guardrail_trap_unallocated_columns_being_dealloced:
[----:B------:R-:W-:Y:S05]  /*96e0*/  BPT.TRAP 0x1 ;  /* 0x000000040000795c */ /* 0x000fea0000300000 */
[----:B------:R-:W-:-:S04]  /*96f0*/  HFMA2 R3, -RZ, RZ, 0, 0 ;  /* 0x00000000ff037431 */ /* 0x000fc800000001ff */
[----:B------:R-:W-:Y:S05]  /*9700*/  RET.REL.NODEC R2 `(_ZN7cutlass13device_kernelINS_4gemm6kernel13GemmUniversalIN4cute5tupleIJiiiiEEENS1_10collective13CollectiveMmaINS1_35MainloopSm100TmaUmmaWarpSpecializedILi2ELi2ELi4ENS5_IJNS4_1CILi1EEESB_SB_EEEEENS5_IJNSA_ILi64EEENSA_ILi224EEENSA_ILi128EEEEEENS_6half_tENS5_IJlSB_lEEESI_SJ_NS4_8TiledMMAINS4_8MMA_AtomIJNS4_20SM100_MMA_F16BF16_SSISI_SI_fLi64ELi224ELNS4_4UMMA5MajorE0ELSO_0ELNSN_7ScaleInE0ELSP_0EEEEEENS4_6LayoutISC_NS5_IJNSA_ILi0EEEST_ST_EEEEENS5_IJNS4_10UnderscoreESW_SW_EEEEENS4_13SM90_TMA_LOADENS4_14ComposedLayoutINS4_7SwizzleILi3ELi4ELi3EEENS4_18smem_ptr_flag_bitsILi16EEENSS_INS5_IJNSA_ILi8EEESE_EEENS5_IJSE_SB_EEEEEEEvNS4_8identityESZ_S19_vS1A_EENS_8epilogue10collective18CollectiveEpilogueINS1C_23Sm100TmaWarpSpecializedILi2ELi1ELi112ELb1ELb0EEEJSH_NS5_IJNSS_ISE_SB_EENSS_ISF_SB_EEEEESI_SJ_SI_SJ_NS1C_6fusion15FusionCallbacksIS1G_NS1K_17LinearCombinationISI_fSI_fLNS_15FloatRoundStyleE2EEESH_S1J_JEEENS4_5SM1004TMEM4LOAD26SM100_TMEM_LOAD_16dp256b4xESZ_NS10_INS11_ILi2ELi4ELi3EEES14_NSS_INS5_IJS15_NSA_ILi32EEEEEENS5_IJS1V_SB_EEEEEEENS4_17SM75_U32x4_LDSM_NENS4_14SM90_TMA_STOREES1Z_NS4_17SM90_U32x4_STSM_NENS4_39AutoVectorizingCopyWithAssumedAlignmentILi128EEEEEEvvEEEEvNT_6ParamsE) ;  /* 0xffffff68023c7950 */ /* 0x000fea0003c3ffff */
.L_x_137:
[----:B------:R-:W-:-:S00]  /*9710*/  BRA `(.L_x_137) ;  /* 0xfffffffc00fc7947 */ /* 0x000fc0000383ffff */
[----:B------:R-:W-:-:S00]  /*9720*/  NOP ;  /* 0x0000000000007918 */ /* 0x000fc00000000000 */
        /* <DEDUP_REMOVED lines=13> */
.L_x_138:


//--------------------- .nv.global.init           --------------------------
	.section	.nv.global.init,"aw",@progbits
.nv.global.init:
	.type		$str$27,@object
	.size		$str$27,($str$28 - $str$27)
$str$27:
        /*0000*/ 	.byte	0x28, 0x61, 0x64, 0x64, 0x72, 0x65, 0x73, 0x73, 0x20, 0x26, 0x20, 0x6d, 0x61, 0x73, 0x6b, 0x29
        /*0010*/ 	.byte	0x20, 0x3d, 0x3d, 0x20, 0x30, 0x00
	.type		$str$28,@object
	.size		$str$28,($str$26 - $str$28)
$str$28:
        /*0016*/ 	.byte	0x2f, 0x74, 0x6d, 0x70, 0x2f, 0x63, 0x75, 0x74, 0x6c, 0x61, 0x73, 0x73, 0x5f, 0x73, 0x77, 0x65
        /*0026*/ 	.byte	0x65, 0x70, 0x5f, 0x73, 0x72, 0x63, 0x2f, 0x69, 0x6e, 0x63, 0x6c, 0x75, 0x64, 0x65, 0x2f, 0x63
        /*0036*/ 	.byte	0x75, 0x74, 0x65, 0x2f, 0x70, 0x6f, 0x69, 0x6e, 0x74, 0x65, 0x72, 0x5f, 0x66, 0x6c, 0x61, 0x67
        /*0046*/ 	.byte	0x67, 0x65, 0x64, 0x2e, 0x68, 0x70, 0x70, 0x00
	.type		$str$26,@object
	.size		$str$26,($str$25 - $str$26)
$str$26:
        /*004e*/ 	.byte	0x2f, 0x74, 0x6d, 0x70, 0x2f, 0x63, 0x75, 0x74, 0x6c, 0x61, 0x73, 0x73, 0x5f, 0x73, 0x77, 0x65
        /*005e*/ 	.byte	0x65, 0x70, 0x5f, 0x73, 0x72, 0x63, 0x2f, 0x69, 0x6e, 0x63, 0x6c, 0x75, 0x64, 0x65, 0x2f, 0x63
        /*006e*/ 	.byte	0x75, 0x74, 0x65, 0x2f, 0x61, 0x74, 0x6f, 0x6d, 0x2f, 0x63, 0x6f, 0x70, 0x79, 0x5f, 0x74, 0x72
        /*007e*/ 	.byte	0x61, 0x69, 0x74, 0x73, 0x5f, 0x73, 0x6d, 0x31, 0x30, 0x30, 0x2e, 0x68, 0x70, 0x70, 0x00
	.type		$str$25,@object
	.size		$str$25,(__unnamed_1 - $str$25)
$str$25:
        /*008d*/ 	.byte	0x28, 0x28, 0x75, 0x69, 0x6e, 0x74, 0x33, 0x32, 0x5f, 0x74, 0x28, 0x74, 0x68, 0x72, 0x65, 0x61
        /*009d*/ 	.byte	0x64, 0x49, 0x64, 0x78, 0x2e, 0x78, 0x29, 0x20, 0x2f, 0x20, 0x33, 0x32, 0x29, 0x20, 0x25, 0x20
        /*00ad*/ 	.byte	0x34, 0x29, 0x20, 0x3d, 0x3d, 0x20, 0x28, 0x28, 0x28, 0x74, 0x6d, 0x65, 0x6d, 0x5f, 0x61, 0x64
        /*00bd*/ 	.byte	0x64, 0x72, 0x20, 0x3e, 0x3e, 0x20, 0x31, 0x36, 0x29, 0x20, 0x2f, 0x20, 0x33, 0x32, 0x29, 0x20
        /*00cd*/ 	.byte	0x25, 0x20, 0x34, 0x29, 0x00
	.type		__unnamed_1,@object
	.size		__unnamed_1,(__unnamed_2 - __unnamed_1)
__unnamed_1:
        /*00d2*/ 	.byte	0x61, 0x75, 0x74, 0x6f, 0x20, 0x63, 0x75, 0x74, 0x65, 0x3a, 0x3a, 0x61, 0x73, 0x5f, 0x70, 0x6f
        /* <DEDUP_REMOVED lines=24> */
        /*0262*/ 	.byte	0x33, 0x33, 0x36, 0x3e, 0x3e, 0x3e, 0x3e, 0x5d, 0x00
	.type		__unnamed_2,@object
	.size		__unnamed_2,(.L_2 - __unnamed_2)
__unnamed_2:
        /* <DEDUP_REMOVED lines=45> */
        /*053b*/ 	.byte	0x3e, 0x3e, 0x3e, 0x5d, 0x00
.L_2:


//--------------------- .nv.shared._ZN7cutlass13device_kernelINS_4gemm6kernel13GemmUniversalIN4cute5tupleIJiiiiEEENS1_10collective13CollectiveMmaINS1_35MainloopSm100TmaUmmaWarpSpecializedILi2ELi2ELi4ENS5_IJNS4_1CILi1EEESB_SB_EEEEENS5_IJNSA_ILi64EEENSA_ILi224EEENSA_ILi128EEEEEENS_6half_tENS5_IJlSB_lEEESI_SJ_NS4_8TiledMMAINS4_8MMA_AtomIJNS4_20SM100_MMA_F16BF16_SSISI_SI_fLi64ELi224ELNS4_4UMMA5MajorE0ELSO_0ELNSN_7ScaleInE0ELSP_0EEEEEENS4_6LayoutISC_NS5_IJNSA_ILi0EEEST_ST_EEEEENS5_IJNS4_10UnderscoreESW_SW_EEEEENS4_13SM90_TMA_LOADENS4_14ComposedLayoutINS4_7SwizzleILi3ELi4ELi3EEENS4_18smem_ptr_flag_bitsILi16EEENSS_INS5_IJNSA_ILi8EEESE_EEENS5_IJSE_SB_EEEEEEEvNS4_8identityESZ_S19_vS1A_EENS_8epilogue10collective18CollectiveEpilogueINS1C_23Sm100TmaWarpSpecializedILi2ELi1ELi112ELb1ELb0EEEJSH_NS5_IJNSS_ISE_SB_EENSS_ISF_SB_EEEEESI_SJ_SI_SJ_NS1C_6fusion15FusionCallbacksIS1G_NS1K_17LinearCombinationISI_fSI_fLNS_15FloatRoundStyleE2EEESH_S1J_JEEENS4_5SM1004TMEM4LOAD26SM100_TMEM_LOAD_16dp256b4xESZ_NS10_INS11_ILi2ELi4ELi3EEES14_NSS_INS5_IJS15_NSA_ILi32EEEEEENS5_IJS1V_SB_EEEEEEENS4_17SM75_U32x4_LDSM_NENS4_14SM90_TMA_STOREES1Z_NS4_17SM90_U32x4_STSM_NENS4_39AutoVectorizingCopyWithAssumedAlignmentILi128EEEEEEvvEEEEvNT_6ParamsE --------------------------
	.section	.nv.shared._ZN7cutlass13device_kernelINS_4gemm6kernel13GemmUniversalIN4cute5tupleIJiiiiEEENS1_10collective13CollectiveMmaINS1_35MainloopSm100TmaUmmaWarpSpecializedILi2ELi2ELi4ENS5_IJNS4_1CILi1EEESB_SB_EEEEENS5_IJNSA_ILi64EEENSA_ILi224EEENSA_ILi128EEEEEENS_6half_tENS5_IJlSB_lEEESI_SJ_NS4_8TiledMMAINS4_8MMA_AtomIJNS4_20SM100_MMA_F16BF16_SSISI_SI_fLi64ELi224ELNS4_4UMMA5MajorE0ELSO_0ELNSN_7ScaleInE0ELSP_0EEEEEENS4_6LayoutISC_NS5_IJNSA_ILi0EEEST_ST_EEEEENS5_IJNS4_10UnderscoreESW_SW_EEEEENS4_13SM90_TMA_LOADENS4_14ComposedLayoutINS4_7SwizzleILi3ELi4ELi3EEENS4_18smem_ptr_flag_bitsILi16EEENSS_INS5_IJNSA_ILi8EEESE_EEENS5_IJSE_SB_EEEEEEEvNS4_8identityESZ_S19_vS1A_EENS_8epilogue10collective18CollectiveEpilogueINS1C_23Sm100TmaWarpSpecializedILi2ELi1ELi112ELb1ELb0EEEJSH_NS5_IJNSS_ISE_SB_EENSS_ISF_SB_EEEEESI_SJ_SI_SJ_NS1C_6fusion15FusionCallbacksIS1G_NS1K_17LinearCombinationISI_fSI_fLNS_15FloatRoundStyleE2EEESH_S1J_JEEENS4_5SM1004TMEM4LOAD26SM100_TMEM_LOAD_16dp256b4xESZ_NS10_INS11_ILi2ELi4ELi3EEES14_NSS_INS5_IJS15_NSA_ILi32EEEEEENS5_IJS1V_SB_EEEEEEENS4_17SM75_U32x4_LDSM_NENS4_14SM90_TMA_STOREES1Z_NS4_17SM90_U32x4_STSM_NENS4_39AutoVectorizingCopyWithAssumedAlignmentILi128EEEEEEvvEEEEvNT_6ParamsE,"aw",@nobits
	.sectionflags	@""
	.align	16
	.zero		1024


//--------------------- .nv.shared.reserved.0     --------------------------
	.section	.nv.shared.reserved.0,"aw",@nobits
	.weak		__nv_reservedSMEM_offset_0_alias
	.size		__nv_reservedSMEM_offset_0_alias, 0, 64
	.other		__nv_reservedSMEM_offset_0_alias,@"STO_CUDA_RESERVED_SHARED STV_DEFAULT"
__nv_reservedSMEM_offset_0_alias:
	.zero		0
.nv.shared.reserved.0:
	.zero		64
	.weak		__nv_reservedSMEM_tcgen05_partition
	.type		__nv_reservedSMEM_tcgen05_partition,@object
	.size		__nv_reservedSMEM_tcgen05_partition,(.L_0 - __nv_reservedSMEM_tcgen05_partition)
__nv_reservedSMEM_tcgen05_partition:
	.zero		32
.L_0:


//--------------------- .nv.global                --------------------------
	.section	.nv.global,"aw",@nobits
.nv.global:
	.type		_ZN39_INTERNAL_c0edc24a_4_k_cu_447f8eb1_99464cute1_E,@object
	.size		_ZN39_INTERNAL_c0edc24a_4_k_cu_447f8eb1_99464cute1_E,(_ZN39_INTERNAL_c0edc24a_4_k_cu_447f8eb1_99464cuda3std3__45__cpo6cbeginE - _ZN39_INTERNAL_c0edc24a_4_k_cu_447f8eb1_99464cute1_E)
_ZN39_INTERNAL_c0edc24a_4_k_cu_447f8eb1_99464cute1_E:
	.zero		1
	.type		_ZN39_INTERNAL_c0edc24a_4_k_cu_447f8eb1_99464cuda3std3__45__cpo6cbeginE,@object
	.size		_ZN39_INTERNAL_c0edc24a_4_k_cu_447f8eb1_99464cuda3std3__45__cpo6cbeginE,(_ZN39_INTERNAL_c0edc24a_4_k_cu_447f8eb1_99464cuda3std3__48in_placeE - _ZN39_INTERNAL_c0edc24a_4_k_cu_447f8eb1_99464cuda3std3__45__cpo6cbeginE)
_ZN39_INTERNAL_c0edc24a_4_k_cu_447f8eb1_99464cuda3std3__45__cpo6cbeginE:
	.zero		1
	.type		_ZN39_INTERNAL_c0edc24a_4_k_cu_447f8eb1_99464cuda3std3__48in_placeE,@object
	.size		_ZN39_INTERNAL_c0edc24a_4_k_cu_447f8eb1_99464cuda3std3__48in_placeE,(_ZN39_INTERNAL_c0edc24a_4_k_cu_447f8eb1_99464cuda3std6ranges3__45__cpo9iter_moveE - _ZN39_INTERNAL_c0edc24a_4_k_cu_447f8eb1_99464cuda3std3__48in_placeE)
_ZN39_INTERNAL_c0edc24a_4_k_cu_447f8eb1_99464cuda3std3__48in_placeE:
	.zero		1
	.type		_ZN39_INTERNAL_c0edc24a_4_k_cu_447f8eb1_99464cuda3std6ranges3__45__cpo9iter_moveE,@object
	.size		_ZN39_INTERNAL_c0edc24a_4_k_cu_447f8eb1_99464cuda3std6ranges3__45__cpo9iter_moveE,(_ZN39_INTERNAL_c0edc24a_4_k_cu_447f8eb1_99464cuda3std3__45__cpo5beginE - _ZN39_INTERNAL_c0edc24a_4_k_cu_447f8eb1_99464cuda3std6ranges3__45__cpo9iter_moveE)
_ZN39_INTERNAL_c0edc24a_4_k_cu_447f8eb1_99464cuda3std6ranges3__45__cpo9iter_moveE:
	.zero		1
	.type		_ZN39_INTERNAL_c0edc24a_4_k_cu_447f8eb1_99464cuda3std3__45__cpo5beginE,@object
	.size		_ZN39_INTERNAL_c0edc24a_4_k_cu_447f8eb1_99464cuda3std3__45__cpo5beginE,(_ZN39_INTERNAL_c0edc24a_4_k_cu_447f8eb1_99464cuda3std3__441_GLOBAL__N__c0edc24a_4_k_cu_447f8eb1_99466ignoreE - _ZN39_INTERNAL_c0edc24a_4_k_cu_447f8eb1_99464cuda3std3__45__cpo5beginE)
_ZN39_INTERNAL_c0edc24a_4_k_cu_447f8eb1_99464cuda3std3__45__cpo5beginE:
	.zero		1
	.type		_ZN39_INTERNAL_c0edc24a_4_k_cu_447f8eb1_99464cuda3std3__441_GLOBAL__N__c0edc24a_4_k_cu_447f8eb1_99466ignoreE,@object
	.size		_ZN39_INTERNAL_c0edc24a_4_k_cu_447f8eb1_99464cuda3std3__441_GLOBAL__N__c0edc24a_4_k_cu_447f8eb1_99466ignoreE,(_ZN39_INTERNAL_c0edc24a_4_k_cu_447f8eb1_99464cute7productE - _ZN39_INTERNAL_c0edc24a_4_k_cu_447f8eb1_99464cuda3std3__441_GLOBAL__N__c0edc24a_4_k_cu_447f8eb1_99466ignoreE)
_ZN39_INTERNAL_c0edc24a_4_k_cu_447f8eb1_99464cuda3std3__441_GLOBAL__N__c0edc24a_4_k_cu_447f8eb1_99466ignoreE:
	.zero		1
	.type		_ZN39_INTERNAL_c0edc24a_4_k_cu_447f8eb1_99464cute7productE,@object
	.size		_ZN39_INTERNAL_c0edc24a_4_k_cu_447f8eb1_99464cute7productE,(_ZN39_INTERNAL_c0edc24a_4_k_cu_447f8eb1_99464cuda3std3__45__cpo3endE - _ZN39_INTERNAL_c0edc24a_4_k_cu_447f8eb1_99464cute7productE)
_ZN39_INTERNAL_c0edc24a_4_k_cu_447f8eb1_99464cute7productE:
	.zero		1
	.type		_ZN39_INTERNAL_c0edc24a_4_k_cu_447f8eb1_99464cuda3std3__45__cpo3endE,@object
	.size		_ZN39_INTERNAL_c0edc24a_4_k_cu_447f8eb1_99464cuda3std3__45__cpo3endE,(_ZN39_INTERNAL_c0edc24a_4_k_cu_447f8eb1_99464cuda3std3__419piecewise_constructE - _ZN39_INTERNAL_c0edc24a_4_k_cu_447f8eb1_99464cuda3std3__45__cpo3endE)
_ZN39_INTERNAL_c0edc24a_4_k_cu_447f8eb1_99464cuda3std3__45__cpo3endE:
	.zero		1
	.type		_ZN39_INTERNAL_c0edc24a_4_k_cu_447f8eb1_99464cuda3std3__419piecewise_constructE,@object
	.size		_ZN39_INTERNAL_c0edc24a_4_k_cu_447f8eb1_99464cuda3std3__419piecewise_constructE,(_ZN39_INTERNAL_c0edc24a_4_k_cu_447f8eb1_99464cuda3std3__45__cpo4cendE - _ZN39_INTERNAL_c0edc24a_4_k_cu_447f8eb1_99464cuda3std3__419piecewise_constructE)
_ZN39_INTERNAL_c0edc24a_4_k_cu_447f8eb1_99464cuda3std3__419piecewise_constructE:
	.zero		1
	.type		_ZN39_INTERNAL_c0edc24a_4_k_cu_447f8eb1_99464cuda3std3__45__cpo4cendE,@object
	.size		_ZN39_INTERNAL_c0edc24a_4_k_cu_447f8eb1_99464cuda3std3__45__cpo4cendE,(_ZN39_INTERNAL_c0edc24a_4_k_cu_447f8eb1_99464cuda3std6ranges3__45__cpo4swapE - _ZN39_INTERNAL_c0edc24a_4_k_cu_447f8eb1_99464cuda3std3__45__cpo4cendE)
_ZN39_INTERNAL_c0edc24a_4_k_cu_447f8eb1_99464cuda3std3__45__cpo4cendE:
	.zero		1
	.type		_ZN39_INTERNAL_c0edc24a_4_k_cu_447f8eb1_99464cuda3std6ranges3__45__cpo4swapE,@object
	.size		_ZN39_INTERNAL_c0edc24a_4_k_cu_447f8eb1_99464cuda3std6ranges3__45__cpo4swapE,(.L_10 - _ZN39_INTERNAL_c0edc24a_4_k_cu_447f8eb1_99464cuda3std6ranges3__45__cpo4swapE)
_ZN39_INTERNAL_c0edc24a_4_k_cu_447f8eb1_99464cuda3std6ranges3__45__cpo4swapE:
	.zero		1
.L_10:


//--------------------- .nv.constant0._ZN7cutlass13device_kernelINS_4gemm6kernel13GemmUniversalIN4cute5tupleIJiiiiEEENS1_10collective13CollectiveMmaINS1_35MainloopSm100TmaUmmaWarpSpecializedILi2ELi2ELi4ENS5_IJNS4_1CILi1EEESB_SB_EEEEENS5_IJNSA_ILi64EEENSA_ILi224EEENSA_ILi128EEEEEENS_6half_tENS5_IJlSB_lEEESI_SJ_NS4_8TiledMMAINS4_8MMA_AtomIJNS4_20SM100_MMA_F16BF16_SSISI_SI_fLi64ELi224ELNS4_4UMMA5MajorE0ELSO_0ELNSN_7ScaleInE0ELSP_0EEEEEENS4_6LayoutISC_NS5_IJNSA_ILi0EEEST_ST_EEEEENS5_IJNS4_10UnderscoreESW_SW_EEEEENS4_13SM90_TMA_LOADENS4_14ComposedLayoutINS4_7SwizzleILi3ELi4ELi3EEENS4_18smem_ptr_flag_bitsILi16EEENSS_INS5_IJNSA_ILi8EEESE_EEENS5_IJSE_SB_EEEEEEEvNS4_8identityESZ_S19_vS1A_EENS_8epilogue10collective18CollectiveEpilogueINS1C_23Sm100TmaWarpSpecializedILi2ELi1ELi112ELb1ELb0EEEJSH_NS5_IJNSS_ISE_SB_EENSS_ISF_SB_EEEEESI_SJ_SI_SJ_NS1C_6fusion15FusionCallbacksIS1G_NS1K_17LinearCombinationISI_fSI_fLNS_15FloatRoundStyleE2EEESH_S1J_JEEENS4_5SM1004TMEM4LOAD26SM100_TMEM_LOAD_16dp256b4xESZ_NS10_INS11_ILi2ELi4ELi3EEES14_NSS_INS5_IJS15_NSA_ILi32EEEEEENS5_IJS1V_SB_EEEEEEENS4_17SM75_U32x4_LDSM_NENS4_14SM90_TMA_STOREES1Z_NS4_17SM90_U32x4_STSM_NENS4_39AutoVectorizingCopyWithAssumedAlignmentILi128EEEEEEvvEEEEvNT_6ParamsE --------------------------
	.section	.nv.constant0._ZN7cutlass13device_kernelINS_4gemm6kernel13GemmUniversalIN4cute5tupleIJiiiiEEENS1_10collective13CollectiveMmaINS1_35MainloopSm100TmaUmmaWarpSpecializedILi2ELi2ELi4ENS5_IJNS4_1CILi1EEESB_SB_EEEEENS5_IJNSA_ILi64EEENSA_ILi224EEENSA_ILi128EEEEEENS_6half_tENS5_IJlSB_lEEESI_SJ_NS4_8TiledMMAINS4_8MMA_AtomIJNS4_20SM100_MMA_F16BF16_SSISI_SI_fLi64ELi224ELNS4_4UMMA5MajorE0ELSO_0ELNSN_7ScaleInE0ELSP_0EEEEEENS4_6LayoutISC_NS5_IJNSA_ILi0EEEST_ST_EEEEENS5_IJNS4_10UnderscoreESW_SW_EEEEENS4_13SM90_TMA_LOADENS4_14ComposedLayoutINS4_7SwizzleILi3ELi4ELi3EEENS4_18smem_ptr_flag_bitsILi16EEENSS_INS5_IJNSA_ILi8EEESE_EEENS5_IJSE_SB_EEEEEEEvNS4_8identityESZ_S19_vS1A_EENS_8epilogue10collective18CollectiveEpilogueINS1C_23Sm100TmaWarpSpecializedILi2ELi1ELi112ELb1ELb0EEEJSH_NS5_IJNSS_ISE_SB_EENSS_ISF_SB_EEEEESI_SJ_SI_SJ_NS1C_6fusion15FusionCallbacksIS1G_NS1K_17LinearCombinationISI_fSI_fLNS_15FloatRoundStyleE2EEESH_S1J_JEEENS4_5SM1004TMEM4LOAD26SM100_TMEM_LOAD_16dp256b4xESZ_NS10_INS11_ILi2ELi4ELi3EEES14_NSS_INS5_IJS15_NSA_ILi32EEEEEENS5_IJS1V_SB_EEEEEEENS4_17SM75_U32x4_LDSM_NENS4_14SM90_TMA_STOREES1Z_NS4_17SM90_U32x4_STSM_NENS4_39AutoVectorizingCopyWithAssumedAlignmentILi128EEEEEEvvEEEEvNT_6ParamsE,"a",@progbits
	.sectionflags	@""
	.align	4
.nv.constant0._ZN7cutlass13device_kernelINS_4gemm6kernel13GemmUniversalIN4cute5tupleIJiiiiEEENS1_10collective13CollectiveMmaINS1_35MainloopSm100TmaUmmaWarpSpecializedILi2ELi2ELi4ENS5_IJNS4_1CILi1EEESB_SB_EEEEENS5_IJNSA_ILi64EEENSA_ILi224EEENSA_ILi128EEEEEENS_6half_tENS5_IJlSB_lEEESI_SJ_NS4_8TiledMMAINS4_8MMA_AtomIJNS4_20SM100_MMA_F16BF16_SSISI_SI_fLi64ELi224ELNS4_4UMMA5MajorE0ELSO_0ELNSN_7ScaleInE0ELSP_0EEEEEENS4_6LayoutISC_NS5_IJNSA_ILi0EEEST_ST_EEEEENS5_IJNS4_10UnderscoreESW_SW_EEEEENS4_13SM90_TMA_LOADENS4_14ComposedLayoutINS4_7SwizzleILi3ELi4ELi3EEENS4_18smem_ptr_flag_bitsILi16EEENSS_INS5_IJNSA_ILi8EEESE_EEENS5_IJSE_SB_EEEEEEEvNS4_8identityESZ_S19_vS1A_EENS_8epilogue10collective18CollectiveEpilogueINS1C_23Sm100TmaWarpSpecializedILi2ELi1ELi112ELb1ELb0EEEJSH_NS5_IJNSS_ISE_SB_EENSS_ISF_SB_EEEEESI_SJ_SI_SJ_NS1C_6fusion15FusionCallbacksIS1G_NS1K_17LinearCombinationISI_fSI_fLNS_15FloatRoundStyleE2EEESH_S1J_JEEENS4_5SM1004TMEM4LOAD26SM100_TMEM_LOAD_16dp256b4xESZ_NS10_INS11_ILi2ELi4ELi3EEES14_NSS_INS5_IJS15_NSA_ILi32EEEEEENS5_IJS1V_SB_EEEEEEENS4_17SM75_U32x4_LDSM_NENS4_14SM90_TMA_STOREES1Z_NS4_17SM90_U32x4_STSM_NENS4_39AutoVectorizingCopyWithAssumedAlignmentILi128EEEEEEvvEEEEvNT_6ParamsE:
	.zero		2944


//--------------------- SYMBOLS --------------------------

	.type		.nv.reservedSmem.offset0,@object
	.size		.nv.reservedSmem.offset0,0x4
	.type		.nv.reservedSmem.cap,@object
	.size		.nv.reservedSmem.cap,0x4
	.type		__assertfail,@function
